//
// Generated by NVIDIA NVVM Compiler
//
// Compiler Build ID: CL-36424714
// Cuda compilation tools, release 13.0, V13.0.88
// Based on NVVM 20.0.0
//

.version 9.0
.target sm_100
.address_size 64

	// .globl	check_true_cell

.visible .entry check_true_cell(
	.param .u32 check_true_cell_param_0,
	.param .u64 .ptr .align 1 check_true_cell_param_1,
	.param .u64 .ptr .align 1 check_true_cell_param_2,
	.param .u64 .ptr .align 1 check_true_cell_param_3,
	.param .u64 .ptr .align 1 check_true_cell_param_4,
	.param .u64 .ptr .align 1 check_true_cell_param_5
)
{
	.reg .pred 	%p<147>;
	.reg .b32 	%r<153>;
	.reg .b64 	%rd<48>;

	ld.param.u32 	%r58, [check_true_cell_param_0];
	ld.param.u64 	%rd12, [check_true_cell_param_1];
	ld.param.u64 	%rd13, [check_true_cell_param_2];
	ld.param.u64 	%rd9, [check_true_cell_param_3];
	ld.param.u64 	%rd10, [check_true_cell_param_4];
	ld.param.u64 	%rd11, [check_true_cell_param_5];
	cvta.to.global.u64 	%rd1, %rd13;
	cvta.to.global.u64 	%rd2, %rd12;
	mov.u32 	%r59, %ntid.x;
	mov.u32 	%r60, %ctaid.x;
	mov.u32 	%r61, %tid.x;
	mad.lo.s32 	%r1, %r59, %r60, %r61;
	setp.ge.s32 	%p1, %r1, %r58;
	@%p1 bra 	$L__BB0_44;
	mul.wide.s32 	%rd14, %r1, 4;
	add.s64 	%rd15, %rd2, %rd14;
	ld.global.u32 	%r2, [%rd15];
	add.s64 	%rd16, %rd1, %rd14;
	ld.global.u32 	%r3, [%rd16];
	setp.lt.s32 	%p2, %r58, 1;
	mov.b32 	%r129, 0;
	@%p2 bra 	$L__BB0_42;
	add.s32 	%r4, %r2, 1;
	add.s32 	%r5, %r2, -1;
	add.s32 	%r6, %r3, 1;
	add.s32 	%r7, %r3, -1;
	and.b32  	%r8, %r58, 7;
	setp.lt.u32 	%p3, %r58, 8;
	mov.b32 	%r145, 0;
	mov.u32 	%r129, %r145;
	@%p3 bra 	$L__BB0_21;
	and.b32  	%r145, %r58, 2147483640;
	neg.s32 	%r126, %r1;
	add.s64 	%rd47, %rd2, 16;
	add.s64 	%rd46, %rd1, 16;
	mov.b32 	%r127, 0;
	mov.u32 	%r129, %r127;
$L__BB0_4:
	.pragma "nounroll";
	setp.eq.s32 	%p4, %r126, 0;
	@%p4 bra 	$L__BB0_6;
	ld.global.u32 	%r66, [%rd47+-16];
	ld.global.u32 	%r67, [%rd46+-16];
	setp.le.s32 	%p5, %r66, %r4;
	setp.ge.s32 	%p6, %r66, %r5;
	and.pred  	%p7, %p5, %p6;
	setp.le.s32 	%p8, %r67, %r6;
	setp.ge.s32 	%p9, %r67, %r7;
	and.pred  	%p10, %p8, %p9;
	and.pred  	%p12, %p7, %p10;
	selp.u32 	%r68, 1, 0, %p12;
	add.s32 	%r129, %r129, %r68;
$L__BB0_6:
	add.s32 	%r69, %r127, 1;
	setp.eq.s32 	%p13, %r69, %r1;
	@%p13 bra 	$L__BB0_8;
	ld.global.u32 	%r70, [%rd47+-12];
	ld.global.u32 	%r71, [%rd46+-12];
	setp.le.s32 	%p14, %r70, %r4;
	setp.ge.s32 	%p15, %r70, %r5;
	and.pred  	%p16, %p14, %p15;
	setp.le.s32 	%p17, %r71, %r6;
	setp.ge.s32 	%p18, %r71, %r7;
	and.pred  	%p19, %p17, %p18;
	and.pred  	%p21, %p16, %p19;
	selp.u32 	%r72, 1, 0, %p21;
	add.s32 	%r129, %r129, %r72;
$L__BB0_8:
	add.s32 	%r73, %r127, 2;
	setp.eq.s32 	%p22, %r73, %r1;
	@%p22 bra 	$L__BB0_10;
	ld.global.u32 	%r74, [%rd47+-8];
	ld.global.u32 	%r75, [%rd46+-8];
	setp.le.s32 	%p23, %r74, %r4;
	setp.ge.s32 	%p24, %r74, %r5;
	and.pred  	%p25, %p23, %p24;
	setp.le.s32 	%p26, %r75, %r6;
	setp.ge.s32 	%p27, %r75, %r7;
	and.pred  	%p28, %p26, %p27;
	and.pred  	%p30, %p25, %p28;
	selp.u32 	%r76, 1, 0, %p30;
	add.s32 	%r129, %r129, %r76;
$L__BB0_10:
	add.s32 	%r77, %r127, 3;
	setp.eq.s32 	%p31, %r77, %r1;
	@%p31 bra 	$L__BB0_12;
	ld.global.u32 	%r78, [%rd47+-4];
	ld.global.u32 	%r79, [%rd46+-4];
	setp.le.s32 	%p32, %r78, %r4;
	setp.ge.s32 	%p33, %r78, %r5;
	and.pred  	%p34, %p32, %p33;
	setp.le.s32 	%p35, %r79, %r6;
	setp.ge.s32 	%p36, %r79, %r7;
	and.pred  	%p37, %p35, %p36;
	and.pred  	%p39, %p34, %p37;
	selp.u32 	%r80, 1, 0, %p39;
	add.s32 	%r129, %r129, %r80;
$L__BB0_12:
	add.s32 	%r81, %r127, 4;
	setp.eq.s32 	%p40, %r81, %r1;
	@%p40 bra 	$L__BB0_14;
	ld.global.u32 	%r82, [%rd47];
	ld.global.u32 	%r83, [%rd46];
	setp.le.s32 	%p41, %r82, %r4;
	setp.ge.s32 	%p42, %r82, %r5;
	and.pred  	%p43, %p41, %p42;
	setp.le.s32 	%p44, %r83, %r6;
	setp.ge.s32 	%p45, %r83, %r7;
	and.pred  	%p46, %p44, %p45;
	and.pred  	%p48, %p43, %p46;
	selp.u32 	%r84, 1, 0, %p48;
	add.s32 	%r129, %r129, %r84;
$L__BB0_14:
	add.s32 	%r85, %r127, 5;
	setp.eq.s32 	%p49, %r85, %r1;
	@%p49 bra 	$L__BB0_16;
	ld.global.u32 	%r86, [%rd47+4];
	ld.global.u32 	%r87, [%rd46+4];
	setp.le.s32 	%p50, %r86, %r4;
	setp.ge.s32 	%p51, %r86, %r5;
	and.pred  	%p52, %p50, %p51;
	setp.le.s32 	%p53, %r87, %r6;
	setp.ge.s32 	%p54, %r87, %r7;
	and.pred  	%p55, %p53, %p54;
	and.pred  	%p57, %p52, %p55;
	selp.u32 	%r88, 1, 0, %p57;
	add.s32 	%r129, %r129, %r88;
$L__BB0_16:
	add.s32 	%r89, %r127, 6;
	setp.eq.s32 	%p58, %r89, %r1;
	@%p58 bra 	$L__BB0_18;
	ld.global.u32 	%r90, [%rd47+8];
	ld.global.u32 	%r91, [%rd46+8];
	setp.le.s32 	%p59, %r90, %r4;
	setp.ge.s32 	%p60, %r90, %r5;
	and.pred  	%p61, %p59, %p60;
	setp.le.s32 	%p62, %r91, %r6;
	setp.ge.s32 	%p63, %r91, %r7;
	and.pred  	%p64, %p62, %p63;
	and.pred  	%p66, %p61, %p64;
	selp.u32 	%r92, 1, 0, %p66;
	add.s32 	%r129, %r129, %r92;
$L__BB0_18:
	add.s32 	%r93, %r127, 7;
	setp.eq.s32 	%p67, %r93, %r1;
	@%p67 bra 	$L__BB0_20;
	ld.global.u32 	%r94, [%rd47+12];
	ld.global.u32 	%r95, [%rd46+12];
	setp.le.s32 	%p68, %r94, %r4;
	setp.ge.s32 	%p69, %r94, %r5;
	and.pred  	%p70, %p68, %p69;
	setp.le.s32 	%p71, %r95, %r6;
	setp.ge.s32 	%p72, %r95, %r7;
	and.pred  	%p73, %p71, %p72;
	and.pred  	%p75, %p70, %p73;
	selp.u32 	%r96, 1, 0, %p75;
	add.s32 	%r129, %r129, %r96;
$L__BB0_20:
	add.s32 	%r127, %r127, 8;
	add.s32 	%r126, %r126, 8;
	add.s64 	%rd47, %rd47, 32;
	add.s64 	%rd46, %rd46, 32;
	setp.ne.s32 	%p76, %r127, %r145;
	@%p76 bra 	$L__BB0_4;
$L__BB0_21:
	setp.eq.s32 	%p77, %r8, 0;
	@%p77 bra 	$L__BB0_42;
	and.b32  	%r35, %r58, 3;
	setp.lt.u32 	%p78, %r8, 4;
	@%p78 bra 	$L__BB0_32;
	setp.eq.s32 	%p79, %r145, %r1;
	@%p79 bra 	$L__BB0_25;
	mul.wide.u32 	%rd17, %r145, 4;
	add.s64 	%rd18, %rd2, %rd17;
	ld.global.u32 	%r98, [%rd18];
	add.s64 	%rd19, %rd1, %rd17;
	ld.global.u32 	%r99, [%rd19];
	setp.le.s32 	%p80, %r98, %r4;
	setp.ge.s32 	%p81, %r98, %r5;
	and.pred  	%p82, %p80, %p81;
	setp.le.s32 	%p83, %r99, %r6;
	setp.ge.s32 	%p84, %r99, %r7;
	and.pred  	%p85, %p83, %p84;
	and.pred  	%p87, %p82, %p85;
	selp.u32 	%r100, 1, 0, %p87;
	add.s32 	%r129, %r129, %r100;
$L__BB0_25:
	add.s32 	%r101, %r145, 1;
	setp.eq.s32 	%p88, %r101, %r1;
	@%p88 bra 	$L__BB0_27;
	mul.wide.u32 	%rd20, %r145, 4;
	add.s64 	%rd21, %rd2, %rd20;
	ld.global.u32 	%r102, [%rd21+4];
	add.s64 	%rd22, %rd1, %rd20;
	ld.global.u32 	%r103, [%rd22+4];
	setp.le.s32 	%p89, %r102, %r4;
	setp.ge.s32 	%p90, %r102, %r5;
	and.pred  	%p91, %p89, %p90;
	setp.le.s32 	%p92, %r103, %r6;
	setp.ge.s32 	%p93, %r103, %r7;
	and.pred  	%p94, %p92, %p93;
	and.pred  	%p96, %p91, %p94;
	selp.u32 	%r104, 1, 0, %p96;
	add.s32 	%r129, %r129, %r104;
$L__BB0_27:
	add.s32 	%r105, %r145, 2;
	setp.eq.s32 	%p97, %r105, %r1;
	@%p97 bra 	$L__BB0_29;
	mul.wide.u32 	%rd23, %r145, 4;
	add.s64 	%rd24, %rd2, %rd23;
	ld.global.u32 	%r106, [%rd24+8];
	add.s64 	%rd25, %rd1, %rd23;
	ld.global.u32 	%r107, [%rd25+8];
	setp.le.s32 	%p98, %r106, %r4;
	setp.ge.s32 	%p99, %r106, %r5;
	and.pred  	%p100, %p98, %p99;
	setp.le.s32 	%p101, %r107, %r6;
	setp.ge.s32 	%p102, %r107, %r7;
	and.pred  	%p103, %p101, %p102;
	and.pred  	%p105, %p100, %p103;
	selp.u32 	%r108, 1, 0, %p105;
	add.s32 	%r129, %r129, %r108;
$L__BB0_29:
	add.s32 	%r109, %r145, 3;
	setp.eq.s32 	%p106, %r109, %r1;
	@%p106 bra 	$L__BB0_31;
	mul.wide.u32 	%rd26, %r145, 4;
	add.s64 	%rd27, %rd2, %rd26;
	ld.global.u32 	%r110, [%rd27+12];
	add.s64 	%rd28, %rd1, %rd26;
	ld.global.u32 	%r111, [%rd28+12];
	setp.le.s32 	%p107, %r110, %r4;
	setp.ge.s32 	%p108, %r110, %r5;
	and.pred  	%p109, %p107, %p108;
	setp.le.s32 	%p110, %r111, %r6;
	setp.ge.s32 	%p111, %r111, %r7;
	and.pred  	%p112, %p110, %p111;
	and.pred  	%p114, %p109, %p112;
	selp.u32 	%r112, 1, 0, %p114;
	add.s32 	%r129, %r129, %r112;
$L__BB0_31:
	add.s32 	%r145, %r145, 4;
$L__BB0_32:
	setp.eq.s32 	%p115, %r35, 0;
	@%p115 bra 	$L__BB0_42;
	setp.eq.s32 	%p116, %r35, 1;
	@%p116 bra 	$L__BB0_39;
	setp.eq.s32 	%p117, %r145, %r1;
	@%p117 bra 	$L__BB0_36;
	mul.wide.u32 	%rd29, %r145, 4;
	add.s64 	%rd30, %rd2, %rd29;
	ld.global.u32 	%r114, [%rd30];
	add.s64 	%rd31, %rd1, %rd29;
	ld.global.u32 	%r115, [%rd31];
	setp.le.s32 	%p118, %r114, %r4;
	setp.ge.s32 	%p119, %r114, %r5;
	and.pred  	%p120, %p118, %p119;
	setp.le.s32 	%p121, %r115, %r6;
	setp.ge.s32 	%p122, %r115, %r7;
	and.pred  	%p123, %p121, %p122;
	and.pred  	%p125, %p120, %p123;
	selp.u32 	%r116, 1, 0, %p125;
	add.s32 	%r129, %r129, %r116;
$L__BB0_36:
	add.s32 	%r117, %r145, 1;
	setp.eq.s32 	%p126, %r117, %r1;
	@%p126 bra 	$L__BB0_38;
	mul.wide.u32 	%rd32, %r145, 4;
	add.s64 	%rd33, %rd2, %rd32;
	ld.global.u32 	%r118, [%rd33+4];
	add.s64 	%rd34, %rd1, %rd32;
	ld.global.u32 	%r119, [%rd34+4];
	setp.le.s32 	%p127, %r118, %r4;
	setp.ge.s32 	%p128, %r118, %r5;
	and.pred  	%p129, %p127, %p128;
	setp.le.s32 	%p130, %r119, %r6;
	setp.ge.s32 	%p131, %r119, %r7;
	and.pred  	%p132, %p130, %p131;
	and.pred  	%p134, %p129, %p132;
	selp.u32 	%r120, 1, 0, %p134;
	add.s32 	%r129, %r129, %r120;
$L__BB0_38:
	add.s32 	%r145, %r145, 2;
$L__BB0_39:
	and.b32  	%r121, %r58, 1;
	setp.eq.b32 	%p135, %r121, 1;
	not.pred 	%p136, %p135;
	@%p136 bra 	$L__BB0_42;
	setp.eq.s32 	%p137, %r145, %r1;
	@%p137 bra 	$L__BB0_42;
	mul.wide.u32 	%rd35, %r145, 4;
	add.s64 	%rd36, %rd2, %rd35;
	ld.global.u32 	%r122, [%rd36];
	add.s64 	%rd37, %rd1, %rd35;
	ld.global.u32 	%r123, [%rd37];
	setp.le.s32 	%p138, %r122, %r4;
	setp.ge.s32 	%p139, %r122, %r5;
	and.pred  	%p140, %p138, %p139;
	setp.le.s32 	%p141, %r123, %r6;
	setp.ge.s32 	%p142, %r123, %r7;
	and.pred  	%p143, %p141, %p142;
	and.pred  	%p145, %p140, %p143;
	selp.u32 	%r124, 1, 0, %p145;
	add.s32 	%r129, %r129, %r124;
$L__BB0_42:
	cvta.to.global.u64 	%rd38, %rd11;
	add.s64 	%rd40, %rd38, %rd14;
	st.global.u32 	[%rd40], %r129;
	and.b32  	%r125, %r129, -2;
	setp.ne.s32 	%p146, %r125, 2;
	@%p146 bra 	$L__BB0_44;
	cvta.to.global.u64 	%rd41, %rd9;
	add.s64 	%rd43, %rd41, %rd14;
	st.global.u32 	[%rd43], %r2;
	cvta.to.global.u64 	%rd44, %rd10;
	add.s64 	%rd45, %rd44, %rd14;
	st.global.u32 	[%rd45], %r3;
$L__BB0_44:
	ret;

}
	// .globl	check_false_cell
.visible .entry check_false_cell(
	.param .u32 check_false_cell_param_0,
	.param .u64 .ptr .align 1 check_false_cell_param_1,
	.param .u64 .ptr .align 1 check_false_cell_param_2,
	.param .u32 check_false_cell_param_3,
	.param .u64 .ptr .align 1 check_false_cell_param_4,
	.param .u64 .ptr .align 1 check_false_cell_param_5,
	.param .u64 .ptr .align 1 check_false_cell_param_6,
	.param .u64 .ptr .align 1 check_false_cell_param_7,
	.param .u64 .ptr .align 1 check_false_cell_param_8
)
{
	.reg .pred 	%p<132>;
	.reg .b32 	%r<111>;
	.reg .b64 	%rd<40>;

	ld.param.u32 	%r32, [check_false_cell_param_0];
	ld.param.u64 	%rd9, [check_false_cell_param_1];
	ld.param.u64 	%rd10, [check_false_cell_param_2];
	ld.param.u32 	%r31, [check_false_cell_param_3];
	ld.param.u64 	%rd14, [check_false_cell_param_4];
	ld.param.u64 	%rd15, [check_false_cell_param_5];
	ld.param.u64 	%rd11, [check_false_cell_param_6];
	ld.param.u64 	%rd12, [check_false_cell_param_7];
	ld.param.u64 	%rd13, [check_false_cell_param_8];
	cvta.to.global.u64 	%rd1, %rd15;
	cvta.to.global.u64 	%rd2, %rd14;
	mov.u32 	%r33, %ntid.x;
	mov.u32 	%r34, %ctaid.x;
	mov.u32 	%r35, %tid.x;
	mad.lo.s32 	%r1, %r33, %r34, %r35;
	setp.ge.s32 	%p1, %r1, %r32;
	@%p1 bra 	$L__BB1_15;
	cvta.to.global.u64 	%rd16, %rd9;
	cvta.to.global.u64 	%rd17, %rd10;
	mul.wide.s32 	%rd18, %r1, 4;
	add.s64 	%rd19, %rd16, %rd18;
	ld.global.u32 	%r2, [%rd19];
	add.s64 	%rd20, %rd17, %rd18;
	ld.global.u32 	%r3, [%rd20];
	setp.lt.s32 	%p2, %r31, 1;
	mov.b32 	%r110, 0;
	@%p2 bra 	$L__BB1_13;
	add.s32 	%r4, %r2, 1;
	add.s32 	%r5, %r2, -1;
	add.s32 	%r6, %r3, 1;
	add.s32 	%r7, %r3, -1;
	and.b32  	%r8, %r31, 7;
	setp.lt.u32 	%p3, %r31, 8;
	mov.b32 	%r105, 0;
	mov.u32 	%r110, %r105;
	@%p3 bra 	$L__BB1_5;
	and.b32  	%r105, %r31, 2147483640;
	neg.s32 	%r99, %r105;
	add.s64 	%rd39, %rd2, 16;
	add.s64 	%rd38, %rd1, 16;
	mov.b32 	%r110, 0;
$L__BB1_4:
	.pragma "nounroll";
	ld.global.u32 	%r40, [%rd39+-16];
	ld.global.u32 	%r41, [%rd38+-16];
	setp.le.s32 	%p4, %r40, %r4;
	setp.ge.s32 	%p5, %r40, %r5;
	and.pred  	%p6, %p4, %p5;
	setp.le.s32 	%p7, %r41, %r6;
	setp.ge.s32 	%p8, %r41, %r7;
	and.pred  	%p9, %p7, %p8;
	and.pred  	%p11, %p6, %p9;
	selp.u32 	%r42, 1, 0, %p11;
	add.s32 	%r43, %r110, %r42;
	ld.global.u32 	%r44, [%rd39+-12];
	ld.global.u32 	%r45, [%rd38+-12];
	setp.le.s32 	%p12, %r44, %r4;
	setp.ge.s32 	%p13, %r44, %r5;
	and.pred  	%p14, %p12, %p13;
	setp.le.s32 	%p15, %r45, %r6;
	setp.ge.s32 	%p16, %r45, %r7;
	and.pred  	%p17, %p15, %p16;
	and.pred  	%p19, %p14, %p17;
	selp.u32 	%r46, 1, 0, %p19;
	add.s32 	%r47, %r43, %r46;
	ld.global.u32 	%r48, [%rd39+-8];
	ld.global.u32 	%r49, [%rd38+-8];
	setp.le.s32 	%p20, %r48, %r4;
	setp.ge.s32 	%p21, %r48, %r5;
	and.pred  	%p22, %p20, %p21;
	setp.le.s32 	%p23, %r49, %r6;
	setp.ge.s32 	%p24, %r49, %r7;
	and.pred  	%p25, %p23, %p24;
	and.pred  	%p27, %p22, %p25;
	selp.u32 	%r50, 1, 0, %p27;
	add.s32 	%r51, %r47, %r50;
	ld.global.u32 	%r52, [%rd39+-4];
	ld.global.u32 	%r53, [%rd38+-4];
	setp.le.s32 	%p28, %r52, %r4;
	setp.ge.s32 	%p29, %r52, %r5;
	and.pred  	%p30, %p28, %p29;
	setp.le.s32 	%p31, %r53, %r6;
	setp.ge.s32 	%p32, %r53, %r7;
	and.pred  	%p33, %p31, %p32;
	and.pred  	%p35, %p30, %p33;
	selp.u32 	%r54, 1, 0, %p35;
	add.s32 	%r55, %r51, %r54;
	ld.global.u32 	%r56, [%rd39];
	ld.global.u32 	%r57, [%rd38];
	setp.le.s32 	%p36, %r56, %r4;
	setp.ge.s32 	%p37, %r56, %r5;
	and.pred  	%p38, %p36, %p37;
	setp.le.s32 	%p39, %r57, %r6;
	setp.ge.s32 	%p40, %r57, %r7;
	and.pred  	%p41, %p39, %p40;
	and.pred  	%p43, %p38, %p41;
	selp.u32 	%r58, 1, 0, %p43;
	add.s32 	%r59, %r55, %r58;
	ld.global.u32 	%r60, [%rd39+4];
	ld.global.u32 	%r61, [%rd38+4];
	setp.le.s32 	%p44, %r60, %r4;
	setp.ge.s32 	%p45, %r60, %r5;
	and.pred  	%p46, %p44, %p45;
	setp.le.s32 	%p47, %r61, %r6;
	setp.ge.s32 	%p48, %r61, %r7;
	and.pred  	%p49, %p47, %p48;
	and.pred  	%p51, %p46, %p49;
	selp.u32 	%r62, 1, 0, %p51;
	add.s32 	%r63, %r59, %r62;
	ld.global.u32 	%r64, [%rd39+8];
	ld.global.u32 	%r65, [%rd38+8];
	setp.le.s32 	%p52, %r64, %r4;
	setp.ge.s32 	%p53, %r64, %r5;
	and.pred  	%p54, %p52, %p53;
	setp.le.s32 	%p55, %r65, %r6;
	setp.ge.s32 	%p56, %r65, %r7;
	and.pred  	%p57, %p55, %p56;
	and.pred  	%p59, %p54, %p57;
	selp.u32 	%r66, 1, 0, %p59;
	add.s32 	%r67, %r63, %r66;
	ld.global.u32 	%r68, [%rd39+12];
	ld.global.u32 	%r69, [%rd38+12];
	setp.le.s32 	%p60, %r68, %r4;
	setp.ge.s32 	%p61, %r68, %r5;
	and.pred  	%p62, %p60, %p61;
	setp.le.s32 	%p63, %r69, %r6;
	setp.ge.s32 	%p64, %r69, %r7;
	and.pred  	%p65, %p63, %p64;
	and.pred  	%p67, %p62, %p65;
	selp.u32 	%r70, 1, 0, %p67;
	add.s32 	%r110, %r67, %r70;
	add.s32 	%r99, %r99, 8;
	add.s64 	%rd39, %rd39, 32;
	add.s64 	%rd38, %rd38, 32;
	setp.ne.s32 	%p68, %r99, 0;
	@%p68 bra 	$L__BB1_4;
$L__BB1_5:
	setp.eq.s32 	%p69, %r8, 0;
	@%p69 bra 	$L__BB1_13;
	and.b32  	%r18, %r31, 3;
	setp.lt.u32 	%p70, %r8, 4;
	@%p70 bra 	$L__BB1_8;
	mul.wide.u32 	%rd21, %r105, 4;
	add.s64 	%rd22, %rd2, %rd21;
	ld.global.u32 	%r72, [%rd22];
	add.s64 	%rd23, %rd1, %rd21;
	ld.global.u32 	%r73, [%rd23];
	setp.le.s32 	%p71, %r72, %r4;
	setp.ge.s32 	%p72, %r72, %r5;
	and.pred  	%p73, %p71, %p72;
	setp.le.s32 	%p74, %r73, %r6;
	setp.ge.s32 	%p75, %r73, %r7;
	and.pred  	%p76, %p74, %p75;
	and.pred  	%p78, %p73, %p76;
	selp.u32 	%r74, 1, 0, %p78;
	add.s32 	%r75, %r110, %r74;
	ld.global.u32 	%r76, [%rd22+4];
	ld.global.u32 	%r77, [%rd23+4];
	setp.le.s32 	%p79, %r76, %r4;
	setp.ge.s32 	%p80, %r76, %r5;
	and.pred  	%p81, %p79, %p80;
	setp.le.s32 	%p82, %r77, %r6;
	setp.ge.s32 	%p83, %r77, %r7;
	and.pred  	%p84, %p82, %p83;
	and.pred  	%p86, %p81, %p84;
	selp.u32 	%r78, 1, 0, %p86;
	add.s32 	%r79, %r75, %r78;
	ld.global.u32 	%r80, [%rd22+8];
	ld.global.u32 	%r81, [%rd23+8];
	setp.le.s32 	%p87, %r80, %r4;
	setp.ge.s32 	%p88, %r80, %r5;
	and.pred  	%p89, %p87, %p88;
	setp.le.s32 	%p90, %r81, %r6;
	setp.ge.s32 	%p91, %r81, %r7;
	and.pred  	%p92, %p90, %p91;
	and.pred  	%p94, %p89, %p92;
	selp.u32 	%r82, 1, 0, %p94;
	add.s32 	%r83, %r79, %r82;
	ld.global.u32 	%r84, [%rd22+12];
	ld.global.u32 	%r85, [%rd23+12];
	setp.le.s32 	%p95, %r84, %r4;
	setp.ge.s32 	%p96, %r84, %r5;
	and.pred  	%p97, %p95, %p96;
	setp.le.s32 	%p98, %r85, %r6;
	setp.ge.s32 	%p99, %r85, %r7;
	and.pred  	%p100, %p98, %p99;
	and.pred  	%p102, %p97, %p100;
	selp.u32 	%r86, 1, 0, %p102;
	add.s32 	%r110, %r83, %r86;
	add.s32 	%r105, %r105, 4;
$L__BB1_8:
	setp.eq.s32 	%p103, %r18, 0;
	@%p103 bra 	$L__BB1_13;
	setp.eq.s32 	%p104, %r18, 1;
	@%p104 bra 	$L__BB1_11;
	mul.wide.u32 	%rd24, %r105, 4;
	add.s64 	%rd25, %rd2, %rd24;
	ld.global.u32 	%r88, [%rd25];
	add.s64 	%rd26, %rd1, %rd24;
	ld.global.u32 	%r89, [%rd26];
	setp.le.s32 	%p105, %r88, %r4;
	setp.ge.s32 	%p106, %r88, %r5;
	and.pred  	%p107, %p105, %p106;
	setp.le.s32 	%p108, %r89, %r6;
	setp.ge.s32 	%p109, %r89, %r7;
	and.pred  	%p110, %p108, %p109;
	and.pred  	%p112, %p107, %p110;
	selp.u32 	%r90, 1, 0, %p112;
	add.s32 	%r91, %r110, %r90;
	ld.global.u32 	%r92, [%rd25+4];
	ld.global.u32 	%r93, [%rd26+4];
	setp.le.s32 	%p113, %r92, %r4;
	setp.ge.s32 	%p114, %r92, %r5;
	and.pred  	%p115, %p113, %p114;
	setp.le.s32 	%p116, %r93, %r6;
	setp.ge.s32 	%p117, %r93, %r7;
	and.pred  	%p118, %p116, %p117;
	and.pred  	%p120, %p115, %p118;
	selp.u32 	%r94, 1, 0, %p120;
	add.s32 	%r110, %r91, %r94;
	add.s32 	%r105, %r105, 2;
$L__BB1_11:
	and.b32  	%r95, %r31, 1;
	setp.eq.b32 	%p121, %r95, 1;
	not.pred 	%p122, %p121;
	@%p122 bra 	$L__BB1_13;
	mul.wide.u32 	%rd27, %r105, 4;
	add.s64 	%rd28, %rd2, %rd27;
	ld.global.u32 	%r96, [%rd28];
	add.s64 	%rd29, %rd1, %rd27;
	ld.global.u32 	%r97, [%rd29];
	setp.le.s32 	%p123, %r96, %r4;
	setp.ge.s32 	%p124, %r96, %r5;
	and.pred  	%p125, %p123, %p124;
	setp.le.s32 	%p126, %r97, %r6;
	setp.ge.s32 	%p127, %r97, %r7;
	and.pred  	%p128, %p126, %p127;
	and.pred  	%p130, %p125, %p128;
	selp.u32 	%r98, 1, 0, %p130;
	add.s32 	%r110, %r110, %r98;
$L__BB1_13:
	cvta.to.global.u64 	%rd30, %rd13;
	add.s64 	%rd32, %rd30, %rd18;
	st.global.u32 	[%rd32], %r110;
	setp.ne.s32 	%p131, %r110, 3;
	@%p131 bra 	$L__BB1_15;
	cvta.to.global.u64 	%rd33, %rd11;
	add.s64 	%rd35, %rd33, %rd18;
	st.global.u32 	[%rd35], %r2;
	cvta.to.global.u64 	%rd36, %rd12;
	add.s64 	%rd37, %rd36, %rd18;
	st.global.u32 	[%rd37], %r3;
$L__BB1_15:
	ret;

}


// ===== COMPILED SASS (sm_100) =====

	.target	sm_100

	.elftype	@"ET_EXEC"


//--------------------- .note.nv.tkinfo           --------------------------
	.section	.note.nv.tkinfo,"",@"SHT_NOTE"
	.sectionflags	@"SHF_NOTE_NV_TKINFO"
	.tkinfo
        /*0018*/ 	.word	0x00000002
        /*0030*/ 	.string	""
        /*0030*/ 	.string	"ptxas"
        /*0030*/ 	.string	"Cuda compilation tools, release 13.0, V13.0.88"
        /*0030*/ 	.string	"Build cuda_13.0.r13.0/compiler.36424714_0"
        /*0030*/ 	.string	"-arch sm_100 -m 64 "



//--------------------- .note.nv.cuinfo           --------------------------
	.section	.note.nv.cuinfo,"",@"SHT_NOTE"
	.sectionflags	@"SHF_NOTE_NV_CUINFO"
        /*0018*/ 	.short	0x0002
        /*001a*/ 	.short	0x0064
        /*001c*/ 	.short	0x0082
	.zero		2


//--------------------- .nv.info                  --------------------------
	.section	.nv.info,"",@"SHT_CUDA_INFO"
	.align	4


	//----- nvinfo : EIATTR_REGCOUNT
	.align		4
        /*0000*/ 	.byte	0x04, 0x2f
        /*0002*/ 	.short	(.L_1 - .L_0)
	.align		4
.L_0:
        /*0004*/ 	.word	index@(check_true_cell)
        /*0008*/ 	.word	0x0000001e


	//----- nvinfo : EIATTR_FRAME_SIZE
	.align		4
.L_1:
        /*000c*/ 	.byte	0x04, 0x11
        /*000e*/ 	.short	(.L_3 - .L_2)
	.align		4
.L_2:
        /*0010*/ 	.word	index@(check_true_cell)
        /*0014*/ 	.word	0x00000000


	//----- nvinfo : EIATTR_REGCOUNT
	.align		4
.L_3:
        /*0018*/ 	.byte	0x04, 0x2f
        /*001a*/ 	.short	(.L_5 - .L_4)
	.align		4
.L_4:
        /*001c*/ 	.word	index@(check_false_cell)
        /*0020*/ 	.word	0x0000001e


	//----- nvinfo : EIATTR_FRAME_SIZE
	.align		4
.L_5:
        /*0024*/ 	.byte	0x04, 0x11
        /*0026*/ 	.short	(.L_7 - .L_6)
	.align		4
.L_6:
        /*0028*/ 	.word	index@(check_false_cell)
        /*002c*/ 	.word	0x00000000


	//----- nvinfo : EIATTR_MIN_STACK_SIZE
	.align		4
.L_7:
        /*0030*/ 	.byte	0x04, 0x12
        /*0032*/ 	.short	(.L_9 - .L_8)
	.align		4
.L_8:
        /*0034*/ 	.word	index@(check_false_cell)
        /*0038*/ 	.word	0x00000000


	//----- nvinfo : EIATTR_MIN_STACK_SIZE
	.align		4
.L_9:
        /*003c*/ 	.byte	0x04, 0x12
        /*003e*/ 	.short	(.L_11 - .L_10)
	.align		4
.L_10:
        /*0040*/ 	.word	index@(check_true_cell)
        /*0044*/ 	.word	0x00000000
.L_11:


//--------------------- .nv.compat                --------------------------
	.section	.nv.compat,"",@"SHT_CUDA_COMPAT_INFO"
	.align	4
        /*0000*/ 	.byte	0x02, 0x09, 0x00, 0x00, 0x02, 0x02, 0x01, 0x00, 0x02, 0x05, 0x05, 0x00, 0x03, 0x07, 0x01, 0x01
        /*0010*/ 	.byte	0x02, 0x03, 0x00, 0x00, 0x02, 0x06, 0x01, 0x00, 0x04, 0x0b, 0x08, 0x00, 0x09, 0x00, 0x00, 0x00
        /*0020*/ 	.byte	0x00, 0x00, 0x00, 0x00


//--------------------- .nv.info.check_false_cell --------------------------
	.section	.nv.info.check_false_cell,"",@"SHT_CUDA_INFO"
	.sectionflags	@""
	.align	4


	//----- nvinfo : EIATTR_CUDA_API_VERSION
	.align		4
        /*0000*/ 	.byte	0x04, 0x37
        /*0002*/ 	.short	(.L_13 - .L_12)
.L_12:
        /*0004*/ 	.word	0x00000082


	//----- nvinfo : EIATTR_KPARAM_INFO
	.align		4
.L_13:
        /*0008*/ 	.byte	0x04, 0x17
        /*000a*/ 	.short	(.L_15 - .L_14)
.L_14:
        /*000c*/ 	.word	0x00000000
        /*0010*/ 	.short	0x0008
        /*0012*/ 	.short	0x0040
        /*0014*/ 	.byte	0x00, 0xf5, 0x21, 0x00


	//----- nvinfo : EIATTR_KPARAM_INFO
	.align		4
.L_15:
        /*0018*/ 	.byte	0x04, 0x17
        /*001a*/ 	.short	(.L_17 - .L_16)
.L_16:
        /*001c*/ 	.word	0x00000000
        /*0020*/ 	.short	0x0007
        /*0022*/ 	.short	0x0038
        /*0024*/ 	.byte	0x00, 0xf5, 0x21, 0x00


	//----- nvinfo : EIATTR_KPARAM_INFO
	.align		4
.L_17:
        /*0028*/ 	.byte	0x04, 0x17
        /*002a*/ 	.short	(.L_19 - .L_18)
.L_18:
        /*002c*/ 	.word	0x00000000
        /*0030*/ 	.short	0x0006
        /*0032*/ 	.short	0x0030
        /*0034*/ 	.byte	0x00, 0xf5, 0x21, 0x00


	//----- nvinfo : EIATTR_KPARAM_INFO
	.align		4
.L_19:
        /*0038*/ 	.byte	0x04, 0x17
        /*003a*/ 	.short	(.L_21 - .L_20)
.L_20:
        /*003c*/ 	.word	0x00000000
        /*0040*/ 	.short	0x0005
        /*0042*/ 	.short	0x0028
        /*0044*/ 	.byte	0x00, 0xf5, 0x21, 0x00


	//----- nvinfo : EIATTR_KPARAM_INFO
	.align		4
.L_21:
        /*0048*/ 	.byte	0x04, 0x17
        /*004a*/ 	.short	(.L_23 - .L_22)
.L_22:
        /*004c*/ 	.word	0x00000000
        /*0050*/ 	.short	0x0004
        /*0052*/ 	.short	0x0020
        /*0054*/ 	.byte	0x00, 0xf5, 0x21, 0x00


	//----- nvinfo : EIATTR_KPARAM_INFO
	.align		4
.L_23:
        /*0058*/ 	.byte	0x04, 0x17
        /*005a*/ 	.short	(.L_25 - .L_24)
.L_24:
        /*005c*/ 	.word	0x00000000
        /*0060*/ 	.short	0x0003
        /*0062*/ 	.short	0x0018
        /*0064*/ 	.byte	0x00, 0xf0, 0x11, 0x00


	//----- nvinfo : EIATTR_KPARAM_INFO
	.align		4
.L_25:
        /*0068*/ 	.byte	0x04, 0x17
        /*006a*/ 	.short	(.L_27 - .L_26)
.L_26:
        /*006c*/ 	.word	0x00000000
        /*0070*/ 	.short	0x0002
        /*0072*/ 	.short	0x0010
        /*0074*/ 	.byte	0x00, 0xf5, 0x21, 0x00


	//----- nvinfo : EIATTR_KPARAM_INFO
	.align		4
.L_27:
        /*0078*/ 	.byte	0x04, 0x17
        /*007a*/ 	.short	(.L_29 - .L_28)
.L_28:
        /*007c*/ 	.word	0x00000000
        /*0080*/ 	.short	0x0001
        /*0082*/ 	.short	0x0008
        /*0084*/ 	.byte	0x00, 0xf5, 0x21, 0x00


	//----- nvinfo : EIATTR_KPARAM_INFO
	.align		4
.L_29:
        /*0088*/ 	.byte	0x04, 0x17
        /*008a*/ 	.short	(.L_31 - .L_30)
.L_30:
        /*008c*/ 	.word	0x00000000
        /*0090*/ 	.short	0x0000
        /*0092*/ 	.short	0x0000
        /*0094*/ 	.byte	0x00, 0xf0, 0x11, 0x00


	//----- nvinfo : EIATTR_SPARSE_MMA_MASK
	.align		4
.L_31:
        /*0098*/ 	.byte	0x03, 0x50
        /*009a*/ 	.short	0x0000


	//----- nvinfo : EIATTR_MAXREG_COUNT
	.align		4
        /*009c*/ 	.byte	0x03, 0x1b
        /*009e*/ 	.short	0x00ff


	//----- nvinfo : EIATTR_MERCURY_ISA_VERSION
	.align		4
        /*00a0*/ 	.byte	0x03, 0x5f
        /*00a2*/ 	.short	0x0101


	//----- nvinfo : EIATTR_VRC_CTA_INIT_COUNT
	.align		4
        /*00a4*/ 	.byte	0x02, 0x4a
	.zero		1
	.zero		1


	//----- nvinfo : EIATTR_EXIT_INSTR_OFFSETS
	.align		4
        /*00a8*/ 	.byte	0x04, 0x1c
        /*00aa*/ 	.short	(.L_33 - .L_32)


	//   ....[0]....
.L_32:
        /*00ac*/ 	.word	0x00000070


	//   ....[1]....
        /*00b0*/ 	.word	0x00000d60


	//   ....[2]....
        /*00b4*/ 	.word	0x00000dd0


	//----- nvinfo : EIATTR_CBANK_PARAM_SIZE
	.align		4
.L_33:
        /*00b8*/ 	.byte	0x03, 0x19
        /*00ba*/ 	.short	0x0048


	//----- nvinfo : EIATTR_PARAM_CBANK
	.align		4
        /*00bc*/ 	.byte	0x04, 0x0a
        /*00be*/ 	.short	(.L_35 - .L_34)
	.align		4
.L_34:
        /*00c0*/ 	.word	index@(.nv.constant0.check_false_cell)
        /*00c4*/ 	.short	0x0380
        /*00c6*/ 	.short	0x0048


	//----- nvinfo : EIATTR_SW_WAR
	.align		4
.L_35:
        /*00c8*/ 	.byte	0x04, 0x36
        /*00ca*/ 	.short	(.L_37 - .L_36)
.L_36:
        /*00cc*/ 	.word	0x00000008
.L_37:


//--------------------- .nv.info.check_true_cell  --------------------------
	.section	.nv.info.check_true_cell,"",@"SHT_CUDA_INFO"
	.sectionflags	@""
	.align	4


	//----- nvinfo : EIATTR_CUDA_API_VERSION
	.align		4
        /*0000*/ 	.byte	0x04, 0x37
        /*0002*/ 	.short	(.L_39 - .L_38)
.L_38:
        /*0004*/ 	.word	0x00000082


	//----- nvinfo : EIATTR_KPARAM_INFO
	.align		4
.L_39:
        /*0008*/ 	.byte	0x04, 0x17
        /*000a*/ 	.short	(.L_41 - .L_40)
.L_40:
        /*000c*/ 	.word	0x00000000
        /*0010*/ 	.short	0x0005
        /*0012*/ 	.short	0x0028
        /*0014*/ 	.byte	0x00, 0xf5, 0x21, 0x00


	//----- nvinfo : EIATTR_KPARAM_INFO
	.align		4
.L_41:
        /*0018*/ 	.byte	0x04, 0x17
        /*001a*/ 	.short	(.L_43 - .L_42)
.L_42:
        /*001c*/ 	.word	0x00000000
        /*0020*/ 	.short	0x0004
        /*0022*/ 	.short	0x0020
        /*0024*/ 	.byte	0x00, 0xf5, 0x21, 0x00


	//----- nvinfo : EIATTR_KPARAM_INFO
	.align		4
.L_43:
        /*0028*/ 	.byte	0x04, 0x17
        /*002a*/ 	.short	(.L_45 - .L_44)
.L_44:
        /*002c*/ 	.word	0x00000000
        /*0030*/ 	.short	0x0003
        /*0032*/ 	.short	0x0018
        /*0034*/ 	.byte	0x00, 0xf5, 0x21, 0x00


	//----- nvinfo : EIATTR_KPARAM_INFO
	.align		4
.L_45:
        /*0038*/ 	.byte	0x04, 0x17
        /*003a*/ 	.short	(.L_47 - .L_46)
.L_46:
        /*003c*/ 	.word	0x00000000
        /*0040*/ 	.short	0x0002
        /*0042*/ 	.short	0x0010
        /*0044*/ 	.byte	0x00, 0xf5, 0x21, 0x00


	//----- nvinfo : EIATTR_KPARAM_INFO
	.align		4
.L_47:
        /*0048*/ 	.byte	0x04, 0x17
        /*004a*/ 	.short	(.L_49 - .L_48)
.L_48:
        /*004c*/ 	.word	0x00000000
        /*0050*/ 	.short	0x0001
        /*0052*/ 	.short	0x0008
        /*0054*/ 	.byte	0x00, 0xf5, 0x21, 0x00


	//----- nvinfo : EIATTR_KPARAM_INFO
	.align		4
.L_49:
        /*0058*/ 	.byte	0x04, 0x17
        /*005a*/ 	.short	(.L_51 - .L_50)
.L_50:
        /*005c*/ 	.word	0x00000000
        /*0060*/ 	.short	0x0000
        /*0062*/ 	.short	0x0000
        /*0064*/ 	.byte	0x00, 0xf0, 0x11, 0x00


	//----- nvinfo : EIATTR_SPARSE_MMA_MASK
	.align		4
.L_51:
        /*0068*/ 	.byte	0x03, 0x50
        /*006a*/ 	.short	0x0000


	//----- nvinfo : EIATTR_MAXREG_COUNT
	.align		4
        /*006c*/ 	.byte	0x03, 0x1b
        /*006e*/ 	.short	0x00ff


	//----- nvinfo : EIATTR_MERCURY_ISA_VERSION
	.align		4
        /*0070*/ 	.byte	0x03, 0x5f
        /*0072*/ 	.short	0x0101


	//----- nvinfo : EIATTR_VRC_CTA_INIT_COUNT
	.align		4
        /*0074*/ 	.byte	0x02, 0x4a
	.zero		1
	.zero		1


	//----- nvinfo : EIATTR_EXIT_INSTR_OFFSETS
	.align		4
        /*0078*/ 	.byte	0x04, 0x1c
        /*007a*/ 	.short	(.L_53 - .L_52)


	//   ....[0]....
.L_52:
        /*007c*/ 	.word	0x00000070


	//   ....[1]....
        /*0080*/ 	.word	0x00001300


	//   ....[2]....
        /*0084*/ 	.word	0x00001370


	//----- nvinfo : EIATTR_CRS_STACK_SIZE
	.align		4
.L_53:
        /*0088*/ 	.byte	0x04, 0x1e
        /*008a*/ 	.short	(.L_55 - .L_54)
.L_54:
        /*008c*/ 	.word	0x00000000


	//----- nvinfo : EIATTR_CBANK_PARAM_SIZE
	.align		4
.L_55:
        /*0090*/ 	.byte	0x03, 0x19
        /*0092*/ 	.short	0x0030


	//----- nvinfo : EIATTR_PARAM_CBANK
	.align		4
        /*0094*/ 	.byte	0x04, 0x0a
        /*0096*/ 	.short	(.L_57 - .L_56)
	.align		4
.L_56:
        /*0098*/ 	.word	index@(.nv.constant0.check_true_cell)
        /*009c*/ 	.short	0x0380
        /*009e*/ 	.short	0x0030


	//----- nvinfo : EIATTR_SW_WAR
	.align		4
.L_57:
        /*00a0*/ 	.byte	0x04, 0x36
        /*00a2*/ 	.short	(.L_59 - .L_58)
.L_58:
        /*00a4*/ 	.word	0x00000008
.L_59:


//--------------------- .nv.callgraph             --------------------------
	.section	.nv.callgraph,"",@"SHT_CUDA_CALLGRAPH"
	.align	4
	.sectionentsize	8
	.align		4
        /*0000*/ 	.word	0x00000000
	.align		4
        /*0004*/ 	.word	0xffffffff
	.align		4
        /*0008*/ 	.word	0x00000000
	.align		4
        /*000c*/ 	.word	0xfffffffe
	.align		4
        /*0010*/ 	.word	0x00000000
	.align		4
        /*0014*/ 	.word	0xfffffffd
	.align		4
        /*0018*/ 	.word	0x00000000
	.align		4
        /*001c*/ 	.word	0xfffffffc


//--------------------- .text.check_false_cell    --------------------------
	.section	.text.check_false_cell,"ax",@progbits
	.align	128
        .global         check_false_cell
        .type           check_false_cell,@function
        .size           check_false_cell,(.L_x_13 - check_false_cell)
        .other          check_false_cell,@"STO_CUDA_ENTRY STV_DEFAULT"
check_false_cell:
.text.check_false_cell:
[----:B------:R-:W-:Y:S01]  /*0000*/  LDC R1, c[0x0][0x37c] ;  /* 0x0000df00ff017b82 */ /* 0x000fe20000000800 */
[----:B------:R-:W0:Y:S01]  /*0010*/  S2R R0, SR_CTAID.X ;  /* 0x0000000000007919 */ /* 0x000e220000002500 */
[----:B------:R-:W0:Y:S01]  /*0020*/  LDCU UR4, c[0x0][0x360] ;  /* 0x00006c00ff0477ac */ /* 0x000e220008000800 */
[----:B------:R-:W0:Y:S01]  /*0030*/  S2R R3, SR_TID.X ;  /* 0x0000000000037919 */ /* 0x000e220000002100 */
[----:B------:R-:W1:Y:S01]  /*0040*/  LDCU UR5, c[0x0][0x380] ;  /* 0x00007000ff0577ac */ /* 0x000e620008000800 */
[----:B0-----:R-:W-:-:S05]  /*0050*/  IMAD R0, R0, UR4, R3 ;  /* 0x0000000400007c24 */ /* 0x001fca000f8e0203 */
[----:B-1----:R-:W-:-:S13]  /*0060*/  ISETP.GE.AND P0, PT, R0, UR5, PT ;  /* 0x0000000500007c0c */ /* 0x002fda000bf06270 */
[----:B------:R-:W-:Y:S05]  /*0070*/  @P0 EXIT ;  /* 0x000000000000094d */ /* 0x000fea0003800000 */
[----:B------:R-:W0:Y:S01]  /*0080*/  LDC.64 R2, c[0x0][0x388] ;  /* 0x0000e200ff027b82 */ /* 0x000e220000000a00 */
[----:B------:R-:W1:Y:S01]  /*0090*/  LDCU.64 UR16, c[0x0][0x358] ;  /* 0x00006b00ff1077ac */ /* 0x000e620008000a00 */
[----:B------:R-:W2:Y:S06]  /*00a0*/  LDCU UR8, c[0x0][0x398] ;  /* 0x00007300ff0877ac */ /* 0x000eac0008000800 */
[----:B------:R-:W3:Y:S01]  /*00b0*/  LDC.64 R4, c[0x0][0x390] ;  /* 0x0000e400ff047b82 */ /* 0x000ee20000000a00 */
[----:B0-----:R-:W-:-:S05]  /*00c0*/  IMAD.WIDE R2, R0, 0x4, R2 ;  /* 0x0000000400027825 */ /* 0x001fca00078e0202 */
[----:B-1----:R0:W5:Y:S01]  /*00d0*/  LDG.E R6, desc[UR16][R2.64] ;  /* 0x0000001002067981 */ /* 0x002162000c1e1900 */
[----:B---3--:R-:W-:-:S05]  /*00e0*/  IMAD.WIDE R4, R0, 0x4, R4 ;  /* 0x0000000400047825 */ /* 0x008fca00078e0204 */
[----:B------:R0:W5:Y:S01]  /*00f0*/  LDG.E R7, desc[UR16][R4.64] ;  /* 0x0000001004077981 */ /* 0x000162000c1e1900 */
[----:B--2---:R-:W-:Y:S01]  /*0100*/  UISETP.GE.AND UP0, UPT, UR8, 0x1, UPT ;  /* 0x000000010800788c */ /* 0x004fe2000bf06270 */
[----:B------:R-:W-:-:S08]  /*0110*/  IMAD.MOV.U32 R8, RZ, RZ, RZ ;  /* 0x000000ffff087224 */ /* 0x000fd000078e00ff */
[----:B0-----:R-:W-:Y:S05]  /*0120*/  BRA.U !UP0, `(.L_x_0) ;  /* 0x0000000908fc7547 */ /* 0x001fea000b800000 */
[----:B------:R-:W-:Y:S01]  /*0130*/  UISETP.GE.U32.AND UP1, UPT, UR8, 0x8, UPT ;  /* 0x000000080800788c */ /* 0x000fe2000bf26070 */
[C---:B-----5:R-:W-:Y:S01]  /*0140*/  VIADD R11, R6.reuse, 0x1 ;  /* 0x00000001060b7836 */ /* 0x060fe20000000000 */
[----:B------:R-:W-:Y:S01]  /*0150*/  ULOP3.LUT UR9, UR8, 0x7, URZ, 0xc0, !UPT ;  /* 0x0000000708097892 */ /* 0x000fe2000f8ec0ff */
[----:B------:R-:W-:Y:S02]  /*0160*/  VIADD R9, R6, 0xffffffff ;  /* 0xffffffff06097836 */ /* 0x000fe40000000000 */
[C---:B------:R-:W-:Y:S01]  /*0170*/  VIADD R10, R7.reuse, 0x1 ;  /* 0x00000001070a7836 */ /* 0x040fe20000000000 */
[----:B------:R-:W-:Y:S01]  /*0180*/  UISETP.NE.AND UP0, UPT, UR9, URZ, UPT ;  /* 0x000000ff0900728c */ /* 0x000fe2000bf05270 */
[----:B------:R-:W-:Y:S02]  /*0190*/  VIADD R12, R7, 0xffffffff ;  /* 0xffffffff070c7836 */ /* 0x000fe40000000000 */
[----:B------:R-:W-:Y:S02]  /*01a0*/  IMAD.MOV.U32 R13, RZ, RZ, RZ ;  /* 0x000000ffff0d7224 */ /* 0x000fe400078e00ff */
[----:B------:R-:W-:Y:S01]  /*01b0*/  IMAD.MOV.U32 R8, RZ, RZ, RZ ;  /* 0x000000ffff087224 */ /* 0x000fe200078e00ff */
[----:B------:R-:W-:Y:S06]  /*01c0*/  BRA.U !UP1, `(.L_x_1) ;  /* 0x0000000509707547 */ /* 0x000fec000b800000 */
[----:B------:R-:W0:Y:S01]  /*01d0*/  LDCU.128 UR12, c[0x0][0x3a0] ;  /* 0x00007400ff0c77ac */ /* 0x000e220008000c00 */
[----:B------:R-:W-:Y:S01]  /*01e0*/  IMAD.MOV.U32 R8, RZ, RZ, RZ ;  /* 0x000000ffff087224 */ /* 0x000fe200078e00ff */
[----:B------:R-:W-:-:S04]  /*01f0*/  ULOP3.LUT UR10, UR8, 0x7ffffff8, URZ, 0xc0, !UPT ;  /* 0x7ffffff8080a7892 */ /* 0x000fc8000f8ec0ff */
[----:B------:R-:W-:Y:S02]  /*0200*/  UIADD3 UR11, UPT, UPT, -UR10, URZ, URZ ;  /* 0x000000ff0a0b7290 */ /* 0x000fe4000fffe1ff */
[----:B------:R-:W-:Y:S01]  /*0210*/  IMAD.U32 R13, RZ, RZ, UR10 ;  /* 0x0000000aff0d7e24 */ /* 0x000fe2000f8e00ff */
[----:B0-----:R-:W-:Y:S02]  /*0220*/  UIADD3 UR6, UP1, UPT, UR12, 0x10, URZ ;  /* 0x000000100c067890 */ /* 0x001fe4000ff3e0ff */
[----:B------:R-:W-:Y:S02]  /*0230*/  UIADD3 UR4, UP2, UPT, UR14, 0x10, URZ ;  /* 0x000000100e047890 */ /* 0x000fe4000ff5e0ff */
[----:B------:R-:W-:Y:S02]  /*0240*/  UIADD3.X UR7, UPT, UPT, URZ, UR13, URZ, UP1, !UPT ;  /* 0x0000000dff077290 */ /* 0x000fe40008ffe4ff */
[----:B------:R-:W-:Y:S01]  /*0250*/  UIADD3.X UR5, UPT, UPT, URZ, UR15, URZ, UP2, !UPT ;  /* 0x0000000fff057290 */ /* 0x000fe200097fe4ff */
[----:B------:R-:W-:-:S02]  /*0260*/  IMAD.U32 R2, RZ, RZ, UR6 ;  /* 0x00000006ff027e24 */ /* 0x000fc4000f8e00ff */
[----:B------:R-:W-:Y:S02]  /*0270*/  IMAD.U32 R4, RZ, RZ, UR4 ;  /* 0x00000004ff047e24 */ /* 0x000fe4000f8e00ff */
[----:B------:R-:W-:Y:S02]  /*0280*/  IMAD.U32 R3, RZ, RZ, UR7 ;  /* 0x00000007ff037e24 */ /* 0x000fe4000f8e00ff */
[----:B------:R-:W-:-:S07]  /*0290*/  IMAD.U32 R5, RZ, RZ, UR5 ;  /* 0x00000005ff057e24 */ /* 0x000fce000f8e00ff */
.L_x_2:
[----:B------:R-:W2:Y:S04]  /*02a0*/  LDG.E R20, desc[UR16][R2.64+-0x10] ;  /* 0xfffff01002147981 */ /* 0x000ea8000c1e1900 */
[----:B------:R-:W3:Y:S04]  /*02b0*/  LDG.E R25, desc[UR16][R4.64+-0x10] ;  /* 0xfffff01004197981 */ /* 0x000ee8000c1e1900 */
[----:B------:R-:W4:Y:S04]  /*02c0*/  LDG.E R22, desc[UR16][R2.64+-0xc] ;  /* 0xfffff41002167981 */ /* 0x000f28000c1e1900 */
[----:B------:R-:W5:Y:S04]  /*02d0*/  LDG.E R27, desc[UR16][R4.64+-0xc] ;  /* 0xfffff410041b7981 */ /* 0x000f68000c1e1900 */
        /* <DEDUP_REMOVED lines=8> */
[----:B------:R-:W5:Y:S01]  /*0360*/  LDG.E R23, desc[UR16][R4.64+0x8] ;  /* 0x0000081004177981 */ /* 0x000f62000c1e1900 */
[----:B--2---:R-:W-:-:S04]  /*0370*/  ISETP.GE.AND P1, PT, R20, R9, PT ;  /* 0x000000091400720c */ /* 0x004fc80003f26270 */
[----:B------:R-:W-:Y:S02]  /*0380*/  ISETP.LE.AND P1, PT, R20, R11, P1 ;  /* 0x0000000b1400720c */ /* 0x000fe40000f23270 */
[----:B------:R-:W2:Y:S01]  /*0390*/  LDG.E R20, desc[UR16][R2.64+0x8] ;  /* 0x0000081002147981 */ /* 0x000ea2000c1e1900 */
[C---:B---3--:R-:W-:Y:S02]  /*03a0*/  ISETP.GE.AND P0, PT, R25.reuse, R12, PT ;  /* 0x0000000c1900720c */ /* 0x048fe40003f06270 */
[C---:B----4-:R-:W-:Y:S02]  /*03b0*/  ISETP.GE.AND P2, PT, R22.reuse, R9, PT ;  /* 0x000000091600720c */ /* 0x050fe40003f46270 */
[----:B------:R-:W-:Y:S02]  /*03c0*/  ISETP.LE.AND P0, PT, R25, R10, P0 ;  /* 0x0000000a1900720c */ /* 0x000fe40000703270 */
[----:B------:R-:W-:Y:S01]  /*03d0*/  ISETP.LE.AND P2, PT, R22, R11, P2 ;  /* 0x0000000b1600720c */ /* 0x000fe20001743270 */
[----:B------:R-:W3:Y:S04]  /*03e0*/  LDG.E R25, desc[UR16][R4.64+0xc] ;  /* 0x00000c1004197981 */ /* 0x000ee8000c1e1900 */
[----:B------:R0:W4:Y:S01]  /*03f0*/  LDG.E R22, desc[UR16][R2.64+0xc] ;  /* 0x00000c1002167981 */ /* 0x000122000c1e1900 */
[----:B-----5:R-:W-:-:S02]  /*0400*/  ISETP.GE.AND P4, PT, R27, R12, PT ;  /* 0x0000000c1b00720c */ /* 0x020fc40003f86270 */
[----:B------:R-:W-:Y:S02]  /*0410*/  PLOP3.LUT P1, PT, P1, P0, PT, 0x80, 0x8 ;  /* 0x000000000008781c */ /* 0x000fe40000f21070 */
[----:B------:R-:W-:Y:S02]  /*0420*/  ISETP.LE.AND P4, PT, R27, R10, P4 ;  /* 0x0000000a1b00720c */ /* 0x000fe40002783270 */
[C---:B------:R-:W-:Y:S02]  /*0430*/  ISETP.GE.AND P0, PT, R24.reuse, R9, PT ;  /* 0x000000091800720c */ /* 0x040fe40003f06270 */
[----:B------:R-:W-:Y:S02]  /*0440*/  PLOP3.LUT P2, PT, P2, P4, PT, 0x80, 0x8 ;  /* 0x000000000008781c */ /* 0x000fe40001749070 */
[C---:B------:R-:W-:Y:S02]  /*0450*/  ISETP.GE.AND P3, PT, R15.reuse, R12, PT ;  /* 0x0000000c0f00720c */ /* 0x040fe40003f66270 */
[----:B------:R-:W-:Y:S01]  /*0460*/  ISETP.LE.AND P0, PT, R24, R11, P0 ;  /* 0x0000000b1800720c */ /* 0x000fe20000703270 */
[----:B------:R-:W-:Y:S01]  /*0470*/  VIADD R24, R8, 0x1 ;  /* 0x0000000108187836 */ /* 0x000fe20000000000 */
[----:B------:R-:W-:Y:S01]  /*0480*/  ISETP.LE.AND P3, PT, R15, R10, P3 ;  /* 0x0000000a0f00720c */ /* 0x000fe20001f63270 */
[----:B------:R-:W-:Y:S01]  /*0490*/  @!P1 IMAD.MOV R24, RZ, RZ, R8 ;  /* 0x000000ffff189224 */ /* 0x000fe200078e0208 */
[----:B------:R-:W-:-:S02]  /*04a0*/  ISETP.GE.AND P1, PT, R14, R9, PT ;  /* 0x000000090e00720c */ /* 0x000fc40003f26270 */
[C---:B------:R-:W-:Y:S01]  /*04b0*/  ISETP.GE.AND P4, PT, R17.reuse, R12, PT ;  /* 0x0000000c1100720c */ /* 0x040fe20003f86270 */
[----:B------:R-:W-:Y:S01]  /*04c0*/  VIADD R8, R24, 0x1 ;  /* 0x0000000118087836 */ /* 0x000fe20000000000 */
[----:B------:R-:W-:Y:S01]  /*04d0*/  PLOP3.LUT P0, PT, P0, P3, PT, 0x80, 0x8 ;  /* 0x000000000008781c */ /* 0x000fe20000707070 */
[----:B------:R-:W-:Y:S01]  /*04e0*/  @!P2 IMAD.MOV R8, RZ, RZ, R24 ;  /* 0x000000ffff08a224 */ /* 0x000fe200078e0218 */
[----:B------:R-:W-:Y:S02]  /*04f0*/  ISETP.LE.AND P1, PT, R14, R11, P1 ;  /* 0x0000000b0e00720c */ /* 0x000fe40000f23270 */
[----:B------:R-:W-:Y:S02]  /*0500*/  ISETP.LE.AND P4, PT, R17, R10, P4 ;  /* 0x0000000a1100720c */ /* 0x000fe40002783270 */
[----:B------:R-:W-:Y:S02]  /*0510*/  ISETP.GE.AND P2, PT, R16, R9, PT ;  /* 0x000000091000720c */ /* 0x000fe40003f46270 */
[----:B------:R-:W-:-:S02]  /*0520*/  ISETP.GE.AND P3, PT, R19, R12, PT ;  /* 0x0000000c1300720c */ /* 0x000fc40003f66270 */
[----:B------:R-:W-:Y:S02]  /*0530*/  PLOP3.LUT P1, PT, P1, P4, PT, 0x80, 0x8 ;  /* 0x000000000008781c */ /* 0x000fe40000f29070 */
[----:B------:R-:W-:Y:S02]  /*0540*/  ISETP.LE.AND P2, PT, R16, R11, P2 ;  /* 0x0000000b1000720c */ /* 0x000fe40001743270 */
[----:B------:R-:W-:Y:S01]  /*0550*/  ISETP.LE.AND P3, PT, R19, R10, P3 ;  /* 0x0000000a1300720c */ /* 0x000fe20001f63270 */
[----:B------:R-:W-:-:S03]  /*0560*/  VIADD R14, R8, 0x1 ;  /* 0x00000001080e7836 */ /* 0x000fc60000000000 */
[----:B------:R-:W-:Y:S01]  /*0570*/  PLOP3.LUT P2, PT, P2, P3, PT, 0x80, 0x8 ;  /* 0x000000000008781c */ /* 0x000fe20001747070 */
[----:B------:R-:W-:Y:S01]  /*0580*/  @!P0 IMAD.MOV R14, RZ, RZ, R8 ;  /* 0x000000ffff0e8224 */ /* 0x000fe200078e0208 */
[----:B------:R-:W-:Y:S02]  /*0590*/  ISETP.GE.AND P4, PT, R18, R9, PT ;  /* 0x000000091200720c */ /* 0x000fe40003f86270 */
[C---:B------:R-:W-:Y:S01]  /*05a0*/  ISETP.GE.AND P0, PT, R21.reuse, R12, PT ;  /* 0x0000000c1500720c */ /* 0x040fe20003f06270 */
[----:B------:R-:W-:Y:S01]  /*05b0*/  VIADD R8, R14, 0x1 ;  /* 0x000000010e087836 */ /* 0x000fe20000000000 */
[----:B------:R-:W-:Y:S01]  /*05c0*/  ISETP.LE.AND P4, PT, R18, R11, P4 ;  /* 0x0000000b1200720c */ /* 0x000fe20002783270 */
[----:B------:R-:W-:Y:S01]  /*05d0*/  @!P1 IMAD.MOV R8, RZ, RZ, R14 ;  /* 0x000000ffff089224 */ /* 0x000fe200078e020e */
[----:B------:R-:W-:Y:S02]  /*05e0*/  ISETP.LE.AND P0, PT, R21, R10, P0 ;  /* 0x0000000a1500720c */ /* 0x000fe40000703270 */
[C---:B------:R-:W-:Y:S01]  /*05f0*/  ISETP.GE.AND P1, PT, R23.reuse, R12, PT ;  /* 0x0000000c1700720c */ /* 0x040fe20003f26270 */
[----:B------:R-:W-:Y:S01]  /*0600*/  VIADD R14, R8, 0x1 ;  /* 0x00000001080e7836 */ /* 0x000fe20000000000 */
[----:B------:R-:W-:Y:S01]  /*0610*/  PLOP3.LUT P0, PT, P4, P0, PT, 0x80, 0x8 ;  /* 0x000000000008781c */ /* 0x000fe20002701070 */
[----:B------:R-:W-:Y:S01]  /*0620*/  @!P2 IMAD.MOV R14, RZ, RZ, R8 ;  /* 0x000000ffff0ea224 */ /* 0x000fe200078e0208 */
[----:B------:R-:W-:Y:S01]  /*0630*/  ISETP.LE.AND P1, PT, R23, R10, P1 ;  /* 0x0000000a1700720c */ /* 0x000fe20000f23270 */
[----:B------:R-:W-:-:S02]  /*0640*/  UIADD3 UR11, UPT, UPT, UR11, 0x8, URZ ;  /* 0x000000080b0b7890 */ /* 0x000fc4000fffe0ff */
[----:B------:R-:W-:Y:S02]  /*0650*/  VIADD R8, R14, 0x1 ;  /* 0x000000010e087836 */ /* 0x000fe40000000000 */
[----:B------:R-:W-:-:S06]  /*0660*/  UISETP.NE.AND UP1, UPT, UR11, URZ, UPT ;  /* 0x000000ff0b00728c */ /* 0x000fcc000bf25270 */
[----:B------:R-:W-:Y:S01]  /*0670*/  @!P0 IMAD.MOV R8, RZ, RZ, R14 ;  /* 0x000000ffff088224 */ /* 0x000fe200078e020e */
[----:B0-----:R-:W-:-:S03]  /*0680*/  IADD3 R2, P0, PT, R2, 0x20, RZ ;  /* 0x0000002002027810 */ /* 0x001fc60007f1e0ff */
[----:B------:R-:W-:Y:S02]  /*0690*/  VIADD R14, R8, 0x1 ;  /* 0x00000001080e7836 */ /* 0x000fe40000000000 */
[----:B------:R-:W-:Y:S01]  /*06a0*/  IMAD.X R3, RZ, RZ, R3, P0 ;  /* 0x000000ffff037224 */ /* 0x000fe200000e0603 */
[----:B--2---:R-:W-:-:S04]  /*06b0*/  ISETP.GE.AND P3, PT, R20, R9, PT ;  /* 0x000000091400720c */ /* 0x004fc80003f66270 */
[----:B------:R-:W-:Y:S02]  /*06c0*/  ISETP.LE.AND P3, PT, R20, R11, P3 ;  /* 0x0000000b1400720c */ /* 0x000fe40001f63270 */
[C---:B---3--:R-:W-:Y:S02]  /*06d0*/  ISETP.GE.AND P2, PT, R25.reuse, R12, PT ;  /* 0x0000000c1900720c */ /* 0x048fe40003f46270 */
[----:B------:R-:W-:Y:S02]  /*06e0*/  PLOP3.LUT P1, PT, P3, P1, PT, 0x80, 0x8 ;  /* 0x000000000008781c */ /* 0x000fe40001f23070 */
[C---:B----4-:R-:W-:Y:S02]  /*06f0*/  ISETP.GE.AND P4, PT, R22.reuse, R9, PT ;  /* 0x000000091600720c */ /* 0x050fe40003f86270 */
[----:B------:R-:W-:Y:S02]  /*0700*/  ISETP.LE.AND P2, PT, R25, R10, P2 ;  /* 0x0000000a1900720c */ /* 0x000fe40001743270 */
[----:B------:R-:W-:-:S04]  /*0710*/  ISETP.LE.AND P4, PT, R22, R11, P4 ;  /* 0x0000000b1600720c */ /* 0x000fc80002783270 */
[----:B------:R-:W-:-:S03]  /*0720*/  PLOP3.LUT P2, PT, P4, P2, PT, 0x80, 0x8 ;  /* 0x000000000008781c */ /* 0x000fc60002745070 */
[----:B------:R-:W-:Y:S01]  /*0730*/  @!P1 IMAD.MOV R14, RZ, RZ, R8 ;  /* 0x000000ffff0e9224 */ /* 0x000fe200078e0208 */
[----:B------:R-:W-:-:S03]  /*0740*/  IADD3 R4, P1, PT, R4, 0x20, RZ ;  /* 0x0000002004047810 */ /* 0x000fc60007f3e0ff */
[----:B------:R-:W-:Y:S02]  /*0750*/  VIADD R8, R14, 0x1 ;  /* 0x000000010e087836 */ /* 0x000fe40000000000 */
[----:B------:R-:W-:-:S04]  /*0760*/  IMAD.X R5, RZ, RZ, R5, P1 ;  /* 0x000000ffff057224 */ /* 0x000fc800008e0605 */
[----:B------:R-:W-:Y:S01]  /*0770*/  @!P2 IMAD.MOV R8, RZ, RZ, R14 ;  /* 0x000000ffff08a224 */ /* 0x000fe200078e020e */
[----:B------:R-:W-:Y:S06]  /*0780*/  BRA.U UP1, `(.L_x_2) ;  /* 0xfffffff901c47547 */ /* 0x000fec000b83ffff */
.L_x_1:
[----:B------:R-:W-:Y:S05]  /*0790*/  BRA.U !UP0, `(.L_x_0) ;  /* 0x0000000508607547 */ /* 0x000fea000b800000 */
[----:B------:R-:W-:Y:S02]  /*07a0*/  UISETP.GE.U32.AND UP0, UPT, UR9, 0x4, UPT ;  /* 0x000000040900788c */ /* 0x000fe4000bf06070 */
[----:B------:R-:W-:-:S04]  /*07b0*/  ULOP3.LUT UR5, UR8, 0x3, URZ, 0xc0, !UPT ;  /* 0x0000000308057892 */ /* 0x000fc8000f8ec0ff */
[----:B------:R-:W-:-:S03]  /*07c0*/  UISETP.NE.AND UP1, UPT, UR5, URZ, UPT ;  /* 0x000000ff0500728c */ /* 0x000fc6000bf25270 */
[----:B------:R-:W-:Y:S08]  /*07d0*/  BRA.U !UP0, `(.L_x_3) ;  /* 0x0000000108a47547 */ /* 0x000ff0000b800000 */
[----:B------:R-:W0:Y:S08]  /*07e0*/  LDC.64 R2, c[0x0][0x3a0] ;  /* 0x0000e800ff027b82 */ /* 0x000e300000000a00 */
[----:B------:R-:W1:Y:S01]  /*07f0*/  LDC.64 R4, c[0x0][0x3a8] ;  /* 0x0000ea00ff047b82 */ /* 0x000e620000000a00 */
[----:B0-----:R-:W-:-:S05]  /*0800*/  IMAD.WIDE.U32 R2, R13, 0x4, R2 ;  /* 0x000000040d027825 */ /* 0x001fca00078e0002 */
[----:B------:R-:W2:Y:S01]  /*0810*/  LDG.E R14, desc[UR16][R2.64] ;  /* 0x00000010020e7981 */ /* 0x000ea2000c1e1900 */
[----:B-1----:R-:W-:-:S03]  /*0820*/  IMAD.WIDE.U32 R4, R13, 0x4, R4 ;  /* 0x000000040d047825 */ /* 0x002fc600078e0004 */
[----:B------:R-:W3:Y:S04]  /*0830*/  LDG.E R16, desc[UR16][R2.64+0x4] ;  /* 0x0000041002107981 */ /* 0x000ee8000c1e1900 */
[----:B------:R-:W4:Y:S04]  /*0840*/  LDG.E R15, desc[UR16][R4.64] ;  /* 0x00000010040f7981 */ /* 0x000f28000c1e1900 */
[----:B------:R-:W5:Y:S04]  /*0850*/  LDG.E R17, desc[UR16][R4.64+0x4] ;  /* 0x0000041004117981 */ /* 0x000f68000c1e1900 */
[----:B------:R-:W5:Y:S04]  /*0860*/  LDG.E R18, desc[UR16][R2.64+0x8] ;  /* 0x0000081002127981 */ /* 0x000f68000c1e1900 */
[----:B------:R-:W5:Y:S04]  /*0870*/  LDG.E R19, desc[UR16][R4.64+0x8] ;  /* 0x0000081004137981 */ /* 0x000f68000c1e1900 */
[----:B------:R0:W5:Y:S04]  /*0880*/  LDG.E R20, desc[UR16][R2.64+0xc] ;  /* 0x00000c1002147981 */ /* 0x000168000c1e1900 */
[----:B------:R-:W5:Y:S01]  /*0890*/  LDG.E R21, desc[UR16][R4.64+0xc] ;  /* 0x00000c1004157981 */ /* 0x000f62000c1e1900 */
[----:B0-----:R-:W-:-:S02]  /*08a0*/  VIADD R2, R8, 0x1 ;  /* 0x0000000108027836 */ /* 0x001fc40000000000 */
[----:B------:R-:W-:Y:S01]  /*08b0*/  VIADD R13, R13, 0x4 ;  /* 0x000000040d0d7836 */ /* 0x000fe20000000000 */
[----:B--2---:R-:W-:-:S04]  /*08c0*/  ISETP.GE.AND P0, PT, R14, R9, PT ;  /* 0x000000090e00720c */ /* 0x004fc80003f06270 */
[----:B------:R-:W-:Y:S02]  /*08d0*/  ISETP.LE.AND P3, PT, R14, R11, P0 ;  /* 0x0000000b0e00720c */ /* 0x000fe40000763270 */
[----:B----4-:R-:W-:-:S04]  /*08e0*/  ISETP.GE.AND P1, PT, R15, R12, PT ;  /* 0x0000000c0f00720c */ /* 0x010fc80003f26270 */
[----:B------:R-:W-:-:S04]  /*08f0*/  ISETP.LE.AND P1, PT, R15, R10, P1 ;  /* 0x0000000a0f00720c */ /* 0x000fc80000f23270 */
[----:B------:R-:W-:Y:S02]  /*0900*/  PLOP3.LUT P3, PT, P3, P1, PT, 0x80, 0x8 ;  /* 0x000000000008781c */ /* 0x000fe40001f63070 */
[C---:B---3--:R-:W-:Y:S02]  /*0910*/  ISETP.GE.AND P2, PT, R16.reuse, R9, PT ;  /* 0x000000091000720c */ /* 0x048fe40003f46270 */
[C---:B-----5:R-:W-:Y:S02]  /*0920*/  ISETP.GE.AND P0, PT, R17.reuse, R12, PT ;  /* 0x0000000c1100720c */ /* 0x060fe40003f06270 */
[----:B------:R-:W-:Y:S02]  /*0930*/  ISETP.LE.AND P1, PT, R16, R11, P2 ;  /* 0x0000000b1000720c */ /* 0x000fe40001723270 */
[----:B------:R-:W-:Y:S02]  /*0940*/  ISETP.LE.AND P0, PT, R17, R10, P0 ;  /* 0x0000000a1100720c */ /* 0x000fe40000703270 */
[----:B------:R-:W-:-:S02]  /*0950*/  ISETP.GE.AND P4, PT, R18, R9, PT ;  /* 0x000000091200720c */ /* 0x000fc40003f86270 */
[C---:B------:R-:W-:Y:S01]  /*0960*/  ISETP.GE.AND P2, PT, R19.reuse, R12, PT ;  /* 0x0000000c1300720c */ /* 0x040fe20003f46270 */
[----:B------:R-:W-:Y:S01]  /*0970*/  @!P3 IMAD.MOV R2, RZ, RZ, R8 ;  /* 0x000000ffff02b224 */ /* 0x000fe200078e0208 */
[----:B------:R-:W-:Y:S02]  /*0980*/  PLOP3.LUT P0, PT, P1, P0, PT, 0x80, 0x8 ;  /* 0x000000000008781c */ /* 0x000fe40000f01070 */
        /* <DEDUP_REMOVED lines=9> */
[----:B------:R-:W-:-:S04]  /*0a20*/  @!P0 IMAD.MOV R3, RZ, RZ, R2 ;  /* 0x000000ffff038224 */ /* 0x000fc800078e0202 */
[----:B------:R-:W-:Y:S02]  /*0a30*/  VIADD R2, R3, 0x1 ;  /* 0x0000000103027836 */ /* 0x000fe40000000000 */
[----:B------:R-:W-:-:S04]  /*0a40*/  @!P1 IMAD.MOV R2, RZ, RZ, R3 ;  /* 0x000000ffff029224 */ /* 0x000fc800078e0203 */
[----:B------:R-:W-:Y:S02]  /*0a50*/  VIADD R8, R2, 0x1 ;  /* 0x0000000102087836 */ /* 0x000fe40000000000 */
[----:B------:R-:W-:-:S07]  /*0a60*/  @!P3 IMAD.MOV R8, RZ, RZ, R2 ;  /* 0x000000ffff08b224 */ /* 0x000fce00078e0202 */
.L_x_3:
[----:B------:R-:W-:Y:S05]  /*0a70*/  BRA.U !UP1, `(.L_x_0) ;  /* 0x0000000109a87547 */ /* 0x000fea000b800000 */
[----:B------:R-:W-:Y:S02]  /*0a80*/  UISETP.NE.AND UP0, UPT, UR5, 0x1, UPT ;  /* 0x000000010500788c */ /* 0x000fe4000bf05270 */
[----:B------:R-:W-:-:S04]  /*0a90*/  ULOP3.LUT UR4, UR8, 0x1, URZ, 0xc0, !UPT ;  /* 0x0000000108047892 */ /* 0x000fc8000f8ec0ff */
[----:B------:R-:W-:-:S03]  /*0aa0*/  UISETP.NE.U32.AND UP1, UPT, UR4, 0x1, UPT ;  /* 0x000000010400788c */ /* 0x000fc6000bf25070 */
[----:B------:R-:W-:Y:S08]  /*0ab0*/  BRA.U !UP0, `(.L_x_4) ;  /* 0x00000001085c7547 */ /* 0x000ff0000b800000 */
[----:B------:R-:W0:Y:S08]  /*0ac0*/  LDC.64 R2, c[0x0][0x3a0] ;  /* 0x0000e800ff027b82 */ /* 0x000e300000000a00 */
[----:B------:R-:W1:Y:S01]  /*0ad0*/  LDC.64 R4, c[0x0][0x3a8] ;  /* 0x0000ea00ff047b82 */ /* 0x000e620000000a00 */
[----:B0-----:R-:W-:-:S05]  /*0ae0*/  IMAD.WIDE.U32 R2, R13, 0x4, R2 ;  /* 0x000000040d027825 */ /* 0x001fca00078e0002 */
[----:B------:R-:W2:Y:S01]  /*0af0*/  LDG.E R14, desc[UR16][R2.64] ;  /* 0x00000010020e7981 */ /* 0x000ea2000c1e1900 */
[----:B-1----:R-:W-:-:S03]  /*0b00*/  IMAD.WIDE.U32 R4, R13, 0x4, R4 ;  /* 0x000000040d047825 */ /* 0x002fc600078e0004 */
[----:B------:R0:W3:Y:S04]  /*0b10*/  LDG.E R16, desc[UR16][R2.64+0x4] ;  /* 0x0000041002107981 */ /* 0x0000e8000c1e1900 */
[----:B------:R-:W4:Y:S04]  /*0b20*/  LDG.E R15, desc[UR16][R4.64] ;  /* 0x00000010040f7981 */ /* 0x000f28000c1e1900 */
[----:B------:R-:W5:Y:S01]  /*0b30*/  LDG.E R17, desc[UR16][R4.64+0x4] ;  /* 0x0000041004117981 */ /* 0x000f62000c1e1900 */
[----:B0-----:R-:W-:Y:S02]  /*0b40*/  VIADD R2, R8, 0x1 ;  /* 0x0000000108027836 */ /* 0x001fe40000000000 */
[----:B------:R-:W-:Y:S01]  /*0b50*/  VIADD R13, R13, 0x2 ;  /* 0x000000020d0d7836 */ /* 0x000fe20000000000 */
[----:B--2---:R-:W-:-:S04]  /*0b60*/  ISETP.GE.AND P0, PT, R14, R9, PT ;  /* 0x000000090e00720c */ /* 0x004fc80003f06270 */
[----:B------:R-:W-:Y:S02]  /*0b70*/  ISETP.LE.AND P1, PT, R14, R11, P0 ;  /* 0x0000000b0e00720c */ /* 0x000fe40000723270 */
[C---:B----4-:R-:W-:Y:S02]  /*0b80*/  ISETP.GE.AND P2, PT, R15.reuse, R12, PT ;  /* 0x0000000c0f00720c */ /* 0x050fe40003f46270 */
[----:B---3--:R-:W-:Y:S02]  /*0b90*/  ISETP.GE.AND P3, PT, R16, R9, PT ;  /* 0x000000091000720c */ /* 0x008fe40003f66270 */
[----:B------:R-:W-:Y:S02]  /*0ba0*/  ISETP.LE.AND P2, PT, R15, R10, P2 ;  /* 0x0000000a0f00720c */ /* 0x000fe40001743270 */
[----:B-----5:R-:W-:Y:S02]  /*0bb0*/  ISETP.GE.AND P0, PT, R17, R12, PT ;  /* 0x0000000c1100720c */ /* 0x020fe40003f06270 */
[----:B------:R-:W-:-:S02]  /*0bc0*/  PLOP3.LUT P1, PT, P1, P2, PT, 0x80, 0x8 ;  /* 0x000000000008781c */ /* 0x000fc40000f25070 */
[----:B------:R-:W-:Y:S02]  /*0bd0*/  ISETP.LE.AND P3, PT, R16, R11, P3 ;  /* 0x0000000b1000720c */ /* 0x000fe40001f63270 */
[----:B------:R-:W-:-:S04]  /*0be0*/  ISETP.LE.AND P0, PT, R17, R10, P0 ;  /* 0x0000000a1100720c */ /* 0x000fc80000703270 */
[----:B------:R-:W-:-:S05]  /*0bf0*/  PLOP3.LUT P0, PT, P3, P0, PT, 0x80, 0x8 ;  /* 0x000000000008781c */ /* 0x000fca0001f01070 */
[----:B------:R-:W-:-:S04]  /*0c00*/  @!P1 IMAD.MOV R2, RZ, RZ, R8 ;  /* 0x000000ffff029224 */ /* 0x000fc800078e0208 */
[----:B------:R-:W-:-:S04]  /*0c10*/  VIADD R8, R2, 0x1 ;  /* 0x0000000102087836 */ /* 0x000fc80000000000 */
[----:B------:R-:W-:-:S07]  /*0c20*/  @!P0 IMAD.MOV R8, RZ, RZ, R2 ;  /* 0x000000ffff088224 */ /* 0x000fce00078e0202 */
.L_x_4:
[----:B------:R-:W-:Y:S05]  /*0c30*/  BRA.U UP1, `(.L_x_0) ;  /* 0x0000000101387547 */ /* 0x000fea000b800000 */
[----:B------:R-:W0:Y:S08]  /*0c40*/  LDC.64 R2, c[0x0][0x3a0] ;  /* 0x0000e800ff027b82 */ /* 0x000e300000000a00 */
[----:B------:R-:W1:Y:S01]  /*0c50*/  LDC.64 R4, c[0x0][0x3a8] ;  /* 0x0000ea00ff047b82 */ /* 0x000e620000000a00 */
[----:B0-----:R-:W-:-:S06]  /*0c60*/  IMAD.WIDE.U32 R2, R13, 0x4, R2 ;  /* 0x000000040d027825 */ /* 0x001fcc00078e0002 */
[----:B------:R-:W2:Y:S01]  /*0c70*/  LDG.E R2, desc[UR16][R2.64] ;  /* 0x0000001002027981 */ /* 0x000ea2000c1e1900 */
[----:B-1----:R-:W-:-:S06]  /*0c80*/  IMAD.WIDE.U32 R4, R13, 0x4, R4 ;  /* 0x000000040d047825 */ /* 0x002fcc00078e0004 */
[----:B------:R-:W3:Y:S01]  /*0c90*/  LDG.E R5, desc[UR16][R4.64] ;  /* 0x0000001004057981 */ /* 0x000ee2000c1e1900 */
[----:B--2---:R-:W-:-:S04]  /*0ca0*/  ISETP.GE.AND P0, PT, R2, R9, PT ;  /* 0x000000090200720c */ /* 0x004fc80003f06270 */
[----:B------:R-:W-:Y:S02]  /*0cb0*/  ISETP.LE.AND P0, PT, R2, R11, P0 ;  /* 0x0000000b0200720c */ /* 0x000fe40000703270 */
[----:B---3--:R-:W-:-:S04]  /*0cc0*/  ISETP.GE.AND P1, PT, R5, R12, PT ;  /* 0x0000000c0500720c */ /* 0x008fc80003f26270 */
[----:B------:R-:W-:-:S04]  /*0cd0*/  ISETP.LE.AND P1, PT, R5, R10, P1 ;  /* 0x0000000a0500720c */ /* 0x000fc80000f23270 */
[----:B------:R-:W-:Y:S01]  /*0ce0*/  PLOP3.LUT P0, PT, P0, P1, PT, 0x80, 0x8 ;  /* 0x000000000008781c */ /* 0x000fe20000703070 */
[----:B------:R-:W-:-:S12]  /*0cf0*/  VIADD R9, R8, 0x1 ;  /* 0x0000000108097836 */ /* 0x000fd80000000000 */
[----:B------:R-:W-:-:S04]  /*0d00*/  @!P0 IMAD.MOV R9, RZ, RZ, R8 ;  /* 0x000000ffff098224 */ /* 0x000fc800078e0208 */
[----:B------:R-:W-:-:S07]  /*0d10*/  IMAD.MOV.U32 R8, RZ, RZ, R9 ;  /* 0x000000ffff087224 */ /* 0x000fce00078e0009 */
.L_x_0:
[----:B------:R-:W0:Y:S01]  /*0d20*/  LDC.64 R2, c[0x0][0x3c0] ;  /* 0x0000f000ff027b82 */ /* 0x000e220000000a00 */
[----:B------:R-:W-:Y:S01]  /*0d30*/  ISETP.NE.AND P0, PT, R8, 0x3, PT ;  /* 0x000000030800780c */ /* 0x000fe20003f05270 */
[----:B0-----:R-:W-:-:S05]  /*0d40*/  IMAD.WIDE R2, R0, 0x4, R2 ;  /* 0x0000000400027825 */ /* 0x001fca00078e0202 */
[----:B------:R0:W-:Y:S07]  /*0d50*/  STG.E desc[UR16][R2.64], R8 ;  /* 0x0000000802007986 */ /* 0x0001ee000c101910 */
[----:B------:R-:W-:Y:S05]  /*0d60*/  @P0 EXIT ;  /* 0x000000000000094d */ /* 0x000fea0003800000 */
[----:B0-----:R-:W0:Y:S08]  /*0d70*/  LDC.64 R2, c[0x0][0x3b0] ;  /* 0x0000ec00ff027b82 */ /* 0x001e300000000a00 */
[----:B------:R-:W1:Y:S01]  /*0d80*/  LDC.64 R4, c[0x0][0x3b8] ;  /* 0x0000ee00ff047b82 */ /* 0x000e620000000a00 */
[----:B0-----:R-:W-:-:S05]  /*0d90*/  IMAD.WIDE R2, R0, 0x4, R2 ;  /* 0x0000000400027825 */ /* 0x001fca00078e0202 */
[----:B-----5:R-:W-:Y:S01]  /*0da0*/  STG.E desc[UR16][R2.64], R6 ;  /* 0x0000000602007986 */ /* 0x020fe2000c101910 */
[----:B-1----:R-:W-:-:S05]  /*0db0*/  IMAD.WIDE R4, R0, 0x4, R4 ;  /* 0x0000000400047825 */ /* 0x002fca00078e0204 */
[----:B------:R-:W-:Y:S01]  /*0dc0*/  STG.E desc[UR16][R4.64], R7 ;  /* 0x0000000704007986 */ /* 0x000fe2000c101910 */
[----:B------:R-:W-:Y:S05]  /*0dd0*/  EXIT ;  /* 0x000000000000794d */ /* 0x000fea0003800000 */
.L_x_5:
[----:B------:R-:W-:-:S00]  /*0de0*/  BRA `(.L_x_5) ;  /* 0xfffffffc00fc7947 */ /* 0x000fc0000383ffff */
[----:B------:R-:W-:-:S00]  /*0df0*/  NOP ;  /* 0x0000000000007918 */ /* 0x000fc00000000000 */
        /* <DEDUP_REMOVED lines=8> */
.L_x_13:


//--------------------- .text.check_true_cell     --------------------------
	.section	.text.check_true_cell,"ax",@progbits
	.align	128
        .global         check_true_cell
        .type           check_true_cell,@function
        .size           check_true_cell,(.L_x_14 - check_true_cell)
        .other          check_true_cell,@"STO_CUDA_ENTRY STV_DEFAULT"
check_true_cell:
.text.check_true_cell:
        /* <DEDUP_REMOVED lines=9> */
[----:B------:R-:W1:Y:S07]  /*0090*/  LDCU.64 UR10, c[0x0][0x358] ;  /* 0x00006b00ff0a77ac */ /* 0x000e6e0008000a00 */
[----:B------:R-:W2:Y:S01]  /*00a0*/  LDC.64 R8, c[0x0][0x390] ;  /* 0x0000e400ff087b82 */ /* 0x000ea20000000a00 */
[----:B0-----:R-:W-:-:S05]  /*00b0*/  IMAD.WIDE R6, R0, 0x4, R6 ;  /* 0x0000000400067825 */ /* 0x001fca00078e0206 */
[----:B-1----:R0:W5:Y:S01]  /*00c0*/  LDG.E R2, desc[UR10][R6.64] ;  /* 0x0000000a06027981 */ /* 0x002162000c1e1900 */
[----:B--2---:R-:W-:-:S05]  /*00d0*/  IMAD.WIDE R8, R0, 0x4, R8 ;  /* 0x0000000400087825 */ /* 0x004fca00078e0208 */
[----:B------:R0:W5:Y:S01]  /*00e0*/  LDG.E R3, desc[UR10][R8.64] ;  /* 0x0000000a08037981 */ /* 0x000162000c1e1900 */
[----:B------:R-:W-:Y:S01]  /*00f0*/  UISETP.GE.AND UP0, UPT, UR12, 0x1, UPT ;  /* 0x000000010c00788c */ /* 0x000fe2000bf06270 */
        /* <DEDUP_REMOVED lines=12> */
[----:B------:R-:W0:Y:S01]  /*01c0*/  LDCU.64 UR6, c[0x0][0x388] ;  /* 0x00007100ff0677ac */ /* 0x000e220008000a00 */
[----:B------:R-:W-:Y:S02]  /*01d0*/  IMAD.MOV R23, RZ, RZ, -R0 ;  /* 0x000000ffff177224 */ /* 0x000fe400078e0a00 */
[----:B------:R-:W-:Y:S01]  /*01e0*/  IMAD.MOV.U32 R4, RZ, RZ, RZ ;  /* 0x000000ffff047224 */ /* 0x000fe200078e00ff */
[----:B------:R-:W1:Y:S01]  /*01f0*/  LDCU.64 UR4, c[0x0][0x390] ;  /* 0x00007200ff0477ac */ /* 0x000e620008000a00 */
[----:B------:R-:W-:-:S06]  /*0200*/  ULOP3.LUT UR9, UR12, 0x7ffffff8, URZ, 0xc0, !UPT ;  /* 0x7ffffff80c097892 */ /* 0x000fcc000f8ec0ff */
[----:B------:R-:W-:Y:S01]  /*0210*/  IMAD.U32 R9, RZ, RZ, UR9 ;  /* 0x00000009ff097e24 */ /* 0x000fe2000f8e00ff */
[----:B0-----:R-:W-:Y:S02]  /*0220*/  UIADD3 UR6, UP1, UPT, UR6, 0x10, URZ ;  /* 0x0000001006067890 */ /* 0x001fe4000ff3e0ff */
[----:B-1----:R-:W-:Y:S02]  /*0230*/  UIADD3 UR4, UP2, UPT, UR4, 0x10, URZ ;  /* 0x0000001004047890 */ /* 0x002fe4000ff5e0ff */
[----:B------:R-:W-:Y:S02]  /*0240*/  UIADD3.X UR7, UPT, UPT, URZ, UR7, URZ, UP1, !UPT ;  /* 0x00000007ff077290 */ /* 0x000fe40008ffe4ff */
[----:B------:R-:W-:Y:S01]  /*0250*/  IMAD.U32 R12, RZ, RZ, UR6 ;  /* 0x00000006ff0c7e24 */ /* 0x000fe2000f8e00ff */
[----:B------:R-:W-:Y:S01]  /*0260*/  UIADD3.X UR5, UPT, UPT, URZ, UR5, URZ, UP2, !UPT ;  /* 0x00000005ff057290 */ /* 0x000fe200097fe4ff */
[----:B------:R-:W-:Y:S01]  /*0270*/  IMAD.U32 R10, RZ, RZ, UR4 ;  /* 0x00000004ff0a7e24 */ /* 0x000fe2000f8e00ff */
[----:B------:R-:W-:Y:S01]  /*0280*/  UMOV UR4, URZ ;  /* 0x000000ff00047c82 */ /* 0x000fe20008000000 */
[----:B------:R-:W-:-:S03]  /*0290*/  IMAD.U32 R13, RZ, RZ, UR7 ;  /* 0x00000007ff0d7e24 */ /* 0x000fc6000f8e00ff */
[----:B------:R-:W-:-:S07]  /*02a0*/  IMAD.U32 R11, RZ, RZ, UR5 ;  /* 0x00000005ff0b7e24 */ /* 0x000fce000f8e00ff */
.L_x_8:
[----:B------:R-:W-:Y:S01]  /*02b0*/  ISETP.NE.AND P5, PT, R23, RZ, PT ;  /* 0x000000ff1700720c */ /* 0x000fe20003fa5270 */
[----:B------:R-:W-:-:S12]  /*02c0*/  UIADD3 UR5, UPT, UPT, UR4, 0x1, URZ ;  /* 0x0000000104057890 */ /* 0x000fd8000fffe0ff */
[----:B------:R-:W2:Y:S04]  /*02d0*/  @P5 LDG.E R14, desc[UR10][R12.64+-0x10] ;  /* 0xfffff00a0c0e5981 */ /* 0x000ea8000c1e1900 */
[----:B------:R-:W3:Y:S01]  /*02e0*/  @P5 LDG.E R15, desc[UR10][R10.64+-0x10] ;  /* 0xfffff00a0a0f5981 */ /* 0x000ee2000c1e1900 */
[----:B------:R-:W-:Y:S01]  /*02f0*/  ISETP.NE.AND P3, PT, R0, UR5, PT ;  /* 0x0000000500007c0c */ /* 0x000fe2000bf65270 */
[----:B------:R-:W-:-:S12]  /*0300*/  UIADD3 UR5, UPT, UPT, UR4, 0x2, URZ ;  /* 0x0000000204057890 */ /* 0x000fd8000fffe0ff */
[----:B------:R-:W4:Y:S04]  /*0310*/  @P3 LDG.E R17, desc[UR10][R12.64+-0xc] ;  /* 0xfffff40a0c113981 */ /* 0x000f28000c1e1900 */
[----:B------:R-:W5:Y:S01]  /*0320*/  @P3 LDG.E R18, desc[UR10][R10.64+-0xc] ;  /* 0xfffff40a0a123981 */ /* 0x000f62000c1e1900 */
[----:B------:R-:W-:-:S13]  /*0330*/  ISETP.NE.AND P6, PT, R0, UR5, PT ;  /* 0x0000000500007c0c */ /* 0x000fda000bfc5270 */
[----:B------:R-:W5:Y:S04]  /*0340*/  @P6 LDG.E R19, desc[UR10][R12.64+-0x8] ;  /* 0xfffff80a0c136981 */ /* 0x000f68000c1e1900 */
[----:B------:R-:W5:Y:S01]  /*0350*/  @P6 LDG.E R20, desc[UR10][R10.64+-0x8] ;  /* 0xfffff80a0a146981 */ /* 0x000f62000c1e1900 */
[----:B------:R-:W-:-:S06]  /*0360*/  UIADD3 UR5, UPT, UPT, UR4, 0x3, URZ ;  /* 0x0000000304057890 */ /* 0x000fcc000fffe0ff */
[----:B------:R-:W-:Y:S01]  /*0370*/  ISETP.NE.AND P1, PT, R0, UR5, PT ;  /* 0x0000000500007c0c */ /* 0x000fe2000bf25270 */
[----:B------:R-:W-:Y:S01]  /*0380*/  UIADD3 UR5, UPT, UPT, UR4, 0x4, URZ ;  /* 0x0000000404057890 */ /* 0x000fe2000fffe0ff */
[----:B------:R-:W-:-:S05]  /*0390*/  @P5 VIADD R16, R4, 0x1 ;  /* 0x0000000104105836 */ /* 0x000fca0000000000 */
[----:B------:R-:W-:Y:S01]  /*03a0*/  ISETP.NE.AND P4, PT, R0, UR5, PT ;  /* 0x0000000500007c0c */ /* 0x000fe2000bf85270 */
[----:B------:R-:W-:Y:S01]  /*03b0*/  UIADD3 UR5, UPT, UPT, UR4, 0x5, URZ ;  /* 0x0000000504057890 */ /* 0x000fe2000fffe0ff */
[C---:B--2---:R-:W-:Y:S02]  /*03c0*/  @P5 ISETP.GE.AND P0, PT, R14.reuse, R6, PT ;  /* 0x000000060e00520c */ /* 0x044fe40003f06270 */
[C---:B---3--:R-:W-:Y:S02]  /*03d0*/  @P5 ISETP.GE.AND P2, PT, R15.reuse, R8, PT ;  /* 0x000000080f00520c */ /* 0x048fe40003f46270 */
[----:B------:R-:W-:Y:S02]  /*03e0*/  @P5 ISETP.LE.AND P0, PT, R14, R5, P0 ;  /* 0x000000050e00520c */ /* 0x000fe40000703270 */
[----:B------:R-:W-:Y:S01]  /*03f0*/  @P5 ISETP.LE.AND P2, PT, R15, R7, P2 ;  /* 0x000000070f00520c */ /* 0x000fe20001743270 */
[----:B------:R-:W2:Y:S03]  /*0400*/  @P1 LDG.E R14, desc[UR10][R12.64+-0x4] ;  /* 0xfffffc0a0c0e1981 */ /* 0x000ea6000c1e1900 */
[----:B------:R-:W-:Y:S01]  /*0410*/  @P5 PLOP3.LUT P2, PT, P0, P2, PT, 0x80, 0x8 ;  /* 0x000000000008581c */ /* 0x000fe20000745070 */
[----:B------:R-:W3:Y:S01]  /*0420*/  @P1 LDG.E R15, desc[UR10][R10.64+-0x4] ;  /* 0xfffffc0a0a0f1981 */ /* 0x000ee2000c1e1900 */
[----:B------:R-:W-:-:S02]  /*0430*/  PLOP3.LUT P0, PT, PT, PT, PT, 0x80, 0x8 ;  /* 0x000000000008781c */ /* 0x000fc40003f0f070 */
[----:B------:R-:W-:Y:S02]  /*0440*/  @P5 PLOP3.LUT P0, PT, P2, PT, PT, 0x80, 0x8 ;  /* 0x000000000008581c */ /* 0x000fe4000170f070 */
[----:B----4-:R-:W-:-:S04]  /*0450*/  @P3 ISETP.GE.AND P2, PT, R17, R6, PT ;  /* 0x000000061100320c */ /* 0x010fc80003f46270 */
[----:B------:R-:W-:Y:S02]  /*0460*/  @P3 ISETP.LE.AND P2, PT, R17, R5, P2 ;  /* 0x000000051100320c */ /* 0x000fe40001743270 */
[----:B------:R-:W4:Y:S05]  /*0470*/  @P4 LDG.E R17, desc[UR10][R12.64] ;  /* 0x0000000a0c114981 */ /* 0x000f2a000c1e1900 */
[----:B------:R-:W-:Y:S01]  /*0480*/  @!P0 IMAD.MOV R16, RZ, RZ, R4 ;  /* 0x000000ffff108224 */ /* 0x000fe200078e0204 */
[----:B-----5:R-:W-:-:S04]  /*0490*/  @P3 ISETP.GE.AND P0, PT, R18, R8, PT ;  /* 0x000000081200320c */ /* 0x020fc80003f06270 */
[----:B------:R-:W-:Y:S01]  /*04a0*/  @P3 ISETP.LE.AND P0, PT, R18, R7, P0 ;  /* 0x000000071200320c */ /* 0x000fe20000703270 */
[----:B------:R-:W-:Y:S01]  /*04b0*/  @P5 IMAD.MOV.U32 R4, RZ, RZ, R16 ;  /* 0x000000ffff045224 */ /* 0x000fe200078e0010 */
[----:B------:R-:W5:Y:S02]  /*04c0*/  @P4 LDG.E R18, desc[UR10][R10.64] ;  /* 0x0000000a0a124981 */ /* 0x000f64000c1e1900 */
[----:B------:R-:W-:Y:S02]  /*04d0*/  @P3 PLOP3.LUT P5, PT, P2, P0, PT, 0x80, 0x8 ;  /* 0x000000000008381c */ /* 0x000fe400017a1070 */
[----:B------:R-:W-:Y:S02]  /*04e0*/  PLOP3.LUT P0, PT, PT, PT, PT, 0x80, 0x8 ;  /* 0x000000000008781c */ /* 0x000fe40003f0f070 */
[----:B------:R-:W-:Y:S02]  /*04f0*/  @P3 PLOP3.LUT P0, PT, P5, PT, PT, 0x80, 0x8 ;  /* 0x000000000008381c */ /* 0x000fe40002f0f070 */
[----:B------:R-:W-:Y:S01]  /*0500*/  ISETP.NE.AND P2, PT, R0, UR5, PT ;  /* 0x0000000500007c0c */ /* 0x000fe2000bf45270 */
[----:B------:R-:W-:Y:S01]  /*0510*/  @P3 VIADD R16, R4, 0x1 ;  /* 0x0000000104103836 */ /* 0x000fe20000000000 */
[----:B------:R-:W-:Y:S01]  /*0520*/  UIADD3 UR5, UPT, UPT, UR4, 0x6, URZ ;  /* 0x0000000604057890 */ /* 0x000fe2000fffe0ff */
[----:B------:R-:W-:-:S08]  /*0530*/  @P6 ISETP.GE.AND P5, PT, R20, R8, PT ;  /* 0x000000081400620c */ /* 0x000fd00003fa6270 */
[----:B------:R-:W-:Y:S01]  /*0540*/  @!P0 IMAD.MOV R16, RZ, RZ, R4 ;  /* 0x000000ffff108224 */ /* 0x000fe200078e0204 */
[C---:B------:R-:W-:Y:S01]  /*0550*/  @P6 ISETP.GE.AND P0, PT, R19.reuse, R6, PT ;  /* 0x000000061300620c */ /* 0x040fe20003f06270 */
[----:B------:R-:W5:Y:S02]  /*0560*/  @P2 LDG.E R21, desc[UR10][R12.64+0x4] ;  /* 0x0000040a0c152981 */ /* 0x000f64000c1e1900 */
[----:B------:R-:W-:Y:S01]  /*0570*/  @P3 IMAD.MOV.U32 R4, RZ, RZ, R16 ;  /* 0x000000ffff043224 */ /* 0x000fe200078e0010 */
[----:B------:R-:W-:Y:S01]  /*0580*/  ISETP.NE.AND P3, PT, R0, UR5, PT ;  /* 0x0000000500007c0c */ /* 0x000fe2000bf65270 */
[----:B------:R-:W5:Y:S01]  /*0590*/  @P2 LDG.E R22, desc[UR10][R10.64+0x4] ;  /* 0x0000040a0a162981 */ /* 0x000f62000c1e1900 */
[----:B------:R-:W-:Y:S02]  /*05a0*/  @P6 ISETP.LE.AND P0, PT, R19, R5, P0 ;  /* 0x000000051300620c */ /* 0x000fe40000703270 */
[----:B------:R-:W-:Y:S01]  /*05b0*/  @P6 ISETP.LE.AND P5, PT, R20, R7, P5 ;  /* 0x000000071400620c */ /* 0x000fe20002fa3270 */
[----:B------:R-:W-:-:S03]  /*05c0*/  UIADD3 UR5, UPT, UPT, UR4, 0x7, URZ ;  /* 0x0000000704057890 */ /* 0x000fc6000fffe0ff */
[----:B------:R-:W-:Y:S02]  /*05d0*/  @P6 PLOP3.LUT P5, PT, P0, P5, PT, 0x80, 0x8 ;  /* 0x000000000008681c */ /* 0x000fe400007ab070 */
[----:B------:R-:W-:Y:S02]  /*05e0*/  PLOP3.LUT P0, PT, PT, PT, PT, 0x80, 0x8 ;  /* 0x000000000008781c */ /* 0x000fe40003f0f070 */
[----:B------:R-:W-:Y:S01]  /*05f0*/  @P6 PLOP3.LUT P0, PT, P5, PT, PT, 0x80, 0x8 ;  /* 0x000000000008681c */ /* 0x000fe20002f0f070 */
[----:B------:R-:W5:Y:S01]  /*0600*/  @P3 LDG.E R19, desc[UR10][R12.64+0x8] ;  /* 0x0000080a0c133981 */ /* 0x000f62000c1e1900 */
[----:B------:R-:W-:-:S03]  /*0610*/  ISETP.NE.AND P5, PT, R0, UR5, PT ;  /* 0x0000000500007c0c */ /* 0x000fc6000bfa5270 */
[----:B------:R-:W5:Y:S10]  /*0620*/  @P3 LDG.E R20, desc[UR10][R10.64+0x8] ;  /* 0x0000080a0a143981 */ /* 0x000f74000c1e1900 */
[----:B------:R-:W5:Y:S04]  /*0630*/  @P5 LDG.E R24, desc[UR10][R12.64+0xc] ;  /* 0x00000c0a0c185981 */ /* 0x000f68000c1e1900 */
[----:B------:R-:W5:Y:S01]  /*0640*/  @P5 LDG.E R25, desc[UR10][R10.64+0xc] ;  /* 0x00000c0a0a195981 */ /* 0x000f62000c1e1900 */
[----:B------:R-:W-:-:S02]  /*0650*/  @P6 VIADD R16, R4, 0x1 ;  /* 0x0000000104106836 */ /* 0x000fc40000000000 */
[----:B------:R-:W-:-:S04]  /*0660*/  @!P0 IMAD.MOV R16, RZ, RZ, R4 ;  /* 0x000000ffff108224 */ /* 0x000fc800078e0204 */
[----:B------:R-:W-:Y:S01]  /*0670*/  @P6 IMAD.MOV.U32 R4, RZ, RZ, R16 ;  /* 0x000000ffff046224 */ /* 0x000fe200078e0010 */
[----:B------:R-:W-:Y:S01]  /*0680*/  UIADD3 UR4, UPT, UPT, UR4, 0x8, URZ ;  /* 0x0000000804047890 */ /* 0x000fe2000fffe0ff */
[----:B------:R-:W-:Y:S01]  /*0690*/  VIADD R23, R23, 0x8 ;  /* 0x0000000817177836 */ /* 0x000fe20000000000 */
[C---:B--2---:R-:W-:Y:S02]  /*06a0*/  @P1 ISETP.GE.AND P6, PT, R14.reuse, R6, PT ;  /* 0x000000060e00120c */ /* 0x044fe40003fc6270 */
[C---:B---3--:R-:W-:Y:S02]  /*06b0*/  @P1 ISETP.GE.AND P0, PT, R15.reuse, R8, PT ;  /* 0x000000080f00120c */ /* 0x048fe40003f06270 */
[----:B------:R-:W-:Y:S02]  /*06c0*/  @P1 ISETP.LE.AND P6, PT, R14, R5, P6 ;  /* 0x000000050e00120c */ /* 0x000fe400037c3270 */
[----:B------:R-:W-:-:S04]  /*06d0*/  @P1 ISETP.LE.AND P0, PT, R15, R7, P0 ;  /* 0x000000070f00120c */ /* 0x000fc80000703270 */
[----:B------:R-:W-:Y:S02]  /*06e0*/  @P1 PLOP3.LUT P6, PT, P6, P0, PT, 0x80, 0x8 ;  /* 0x000000000008181c */ /* 0x000fe400037c1070 */
[----:B------:R-:W-:Y:S02]  /*06f0*/  PLOP3.LUT P0, PT, PT, PT, PT, 0x80, 0x8 ;  /* 0x000000000008781c */ /* 0x000fe40003f0f070 */
[----:B------:R-:W-:Y:S01]  /*0700*/  @P1 PLOP3.LUT P0, PT, P6, PT, PT, 0x80, 0x8 ;  /* 0x000000000008181c */ /* 0x000fe2000370f070 */
[----:B------:R-:W-:Y:S01]  /*0710*/  @P1 VIADD R14, R4, 0x1 ;  /* 0x00000001040e1836 */ /* 0x000fe20000000000 */
[----:B----4-:R-:W-:-:S04]  /*0720*/  @P4 ISETP.GE.AND P6, PT, R17, R6, PT ;  /* 0x000000061100420c */ /* 0x010fc80003fc6270 */
[----:B------:R-:W-:-:S07]  /*0730*/  @P4 ISETP.LE.AND P6, PT, R17, R5, P6 ;  /* 0x000000051100420c */ /* 0x000fce00037c3270 */
[----:B------:R-:W-:Y:S01]  /*0740*/  @!P0 IMAD.MOV R14, RZ, RZ, R4 ;  /* 0x000000ffff0e8224 */ /* 0x000fe200078e0204 */
[----:B-----5:R-:W-:-:S04]  /*0750*/  @P4 ISETP.GE.AND P0, PT, R18, R8, PT ;  /* 0x000000081200420c */ /* 0x020fc80003f06270 */
[----:B------:R-:W-:-:S04]  /*0760*/  @P4 ISETP.LE.AND P0, PT, R18, R7, P0 ;  /* 0x000000071200420c */ /* 0x000fc80000703270 */
[----:B------:R-:W-:Y:S02]  /*0770*/  @P4 PLOP3.LUT P6, PT, P6, P0, PT, 0x80, 0x8 ;  /* 0x000000000008481c */ /* 0x000fe400037c1070 */
[----:B------:R-:W-:Y:S02]  /*0780*/  PLOP3.LUT P0, PT, PT, PT, PT, 0x80, 0x8 ;  /* 0x000000000008781c */ /* 0x000fe40003f0f070 */
[----:B------:R-:W-:Y:S01]  /*0790*/  @P4 PLOP3.LUT P0, PT, P6, PT, PT, 0x80, 0x8 ;  /* 0x000000000008481c */ /* 0x000fe2000370f070 */
[----:B------:R-:W-:Y:S01]  /*07a0*/  @P1 IMAD.MOV.U32 R4, RZ, RZ, R14 ;  /* 0x000000ffff041224 */ /* 0x000fe200078e000e */
[C---:B------:R-:W-:Y:S02]  /*07b0*/  @P2 ISETP.GE.AND P6, PT, R21.reuse, R6, PT ;  /* 0x000000061500220c */ /* 0x040fe40003fc6270 */
[----:B------:R-:W-:Y:S02]  /*07c0*/  @P2 ISETP.GE.AND P1, PT, R22, R8, PT ;  /* 0x000000081600220c */ /* 0x000fe40003f26270 */
[----:B------:R-:W-:-:S02]  /*07d0*/  @P2 ISETP.LE.AND P6, PT, R21, R5, P6 ;  /* 0x000000051500220c */ /* 0x000fc400037c3270 */
[----:B------:R-:W-:Y:S01]  /*07e0*/  @P2 ISETP.LE.AND P1, PT, R22, R7, P1 ;  /* 0x000000071600220c */ /* 0x000fe20000f23270 */
[----:B------:R-:W-:-:S04]  /*07f0*/  @P4 VIADD R14, R4, 0x1 ;  /* 0x00000001040e4836 */ /* 0x000fc80000000000 */
[----:B------:R-:W-:Y:S01]  /*0800*/  @!P0 IMAD.MOV R14, RZ, RZ, R4 ;  /* 0x000000ffff0e8224 */ /* 0x000fe200078e0204 */
[----:B------:R-:W-:Y:S02]  /*0810*/  @P2 PLOP3.LUT P6, PT, P6, P1, PT, 0x80, 0x8 ;  /* 0x000000000008281c */ /* 0x000fe400037c3070 */
[----:B------:R-:W-:Y:S01]  /*0820*/  PLOP3.LUT P1, PT, PT, PT, PT, 0x80, 0x8 ;  /* 0x000000000008781c */ /* 0x000fe20003f2f070 */
[----:B------:R-:W-:Y:S01]  /*0830*/  @P4 IMAD.MOV.U32 R4, RZ, RZ, R14 ;  /* 0x000000ffff044224 */ /* 0x000fe200078e000e */
[----:B------:R-:W-:Y:S02]  /*0840*/  @P2 PLOP3.LUT P1, PT, P6, PT, PT, 0x80, 0x8 ;  /* 0x000000000008281c */ /* 0x000fe4000372f070 */
[C---:B------:R-:W-:Y:S02]  /*0850*/  @P3 ISETP.GE.AND P4, PT, R19.reuse, R6, PT ;  /* 0x000000061300320c */ /* 0x040fe40003f86270 */
[----:B------:R-:W-:Y:S02]  /*0860*/  @P3 ISETP.GE.AND P0, PT, R20, R8, PT ;  /* 0x000000081400320c */ /* 0x000fe40003f06270 */
[----:B------:R-:W-:-:S02]  /*0870*/  @P3 ISETP.LE.AND P4, PT, R19, R5, P4 ;  /* 0x000000051300320c */ /* 0x000fc40002783270 */
[----:B------:R-:W-:Y:S01]  /*0880*/  @P3 ISETP.LE.AND P6, PT, R20, R7, P0 ;  /* 0x000000071400320c */ /* 0x000fe200007c3270 */
[----:B------:R-:W-:-:S03]  /*0890*/  @P2 VIADD R14, R4, 0x1 ;  /* 0x00000001040e2836 */ /* 0x000fc60000000000 */
[----:B------:R-:W-:Y:S01]  /*08a0*/  @P3 PLOP3.LUT P4, PT, P4, P6, PT, 0x80, 0x8 ;  /* 0x000000000008381c */ /* 0x000fe2000278d070 */
[----:B------:R-:W-:Y:S01]  /*08b0*/  @!P1 IMAD.MOV R14, RZ, RZ, R4 ;  /* 0x000000ffff0e9224 */ /* 0x000fe200078e0204 */
[----:B------:R-:W-:Y:S02]  /*08c0*/  PLOP3.LUT P0, PT, PT, PT, PT, 0x80, 0x8 ;  /* 0x000000000008781c */ /* 0x000fe40003f0f070 */
[C---:B------:R-:W-:Y:S02]  /*08d0*/  @P5 ISETP.GE.AND P6, PT, R24.reuse, R6, PT ;  /* 0x000000061800520c */ /* 0x040fe40003fc6270 */
[----:B------:R-:W-:Y:S02]  /*08e0*/  @P5 ISETP.GE.AND P1, PT, R25, R8, PT ;  /* 0x000000081900520c */ /* 0x000fe40003f26270 */
[----:B------:R-:W-:Y:S02]  /*08f0*/  @P3 PLOP3.LUT P0, PT, P4, PT, PT, 0x80, 0x8 ;  /* 0x000000000008381c */ /* 0x000fe4000270f070 */
[----:B------:R-:W-:-:S02]  /*0900*/  @P5 ISETP.LE.AND P6, PT, R24, R5, P6 ;  /* 0x000000051800520c */ /* 0x000fc400037c3270 */
[----:B------:R-:W-:Y:S01]  /*0910*/  @P5 ISETP.LE.AND P1, PT, R25, R7, P1 ;  /* 0x000000071900520c */ /* 0x000fe20000f23270 */
[----:B------:R-:W-:-:S03]  /*0920*/  @P2 IMAD.MOV.U32 R4, RZ, RZ, R14 ;  /* 0x000000ffff042224 */ /* 0x000fc600078e000e */
[----:B------:R-:W-:Y:S01]  /*0930*/  @P5 PLOP3.LUT P6, PT, P6, P1, PT, 0x80, 0x8 ;  /* 0x000000000008581c */ /* 0x000fe200037c3070 */
[----:B------:R-:W-:Y:S01]  /*0940*/  @P3 VIADD R14, R4, 0x1 ;  /* 0x00000001040e3836 */ /* 0x000fe20000000000 */
[----:B------:R-:W-:Y:S02]  /*0950*/  PLOP3.LUT P1, PT, PT, PT, PT, 0x80, 0x8 ;  /* 0x000000000008781c */ /* 0x000fe40003f2f070 */
[----:B------:R-:W-:Y:S01]  /*0960*/  @P5 PLOP3.LUT P1, PT, P6, PT, PT, 0x80, 0x8 ;  /* 0x000000000008581c */ /* 0x000fe2000372f070 */
[----:B------:R-:W-:Y:S01]  /*0970*/  @!P0 IMAD.MOV R14, RZ, RZ, R4 ;  /* 0x000000ffff0e8224 */ /* 0x000fe200078e0204 */
[----:B------:R-:W-:-:S03]  /*0980*/  ISETP.NE.AND P0, PT, R9, UR4, PT ;  /* 0x0000000409007c0c */ /* 0x000fc6000bf05270 */
[----:B------:R-:W-:Y:S01]  /*0990*/  @P3 IMAD.MOV.U32 R4, RZ, RZ, R14 ;  /* 0x000000ffff043224 */ /* 0x000fe200078e000e */
[----:B------:R-:W-:Y:S02]  /*09a0*/  IADD3 R12, P2, PT, R12, 0x20, RZ ;  /* 0x000000200c0c7810 */ /* 0x000fe40007f5e0ff */
[----:B------:R-:W-:Y:S01]  /*09b0*/  IADD3 R10, P3, PT, R10, 0x20, RZ ;  /* 0x000000200a0a7810 */ /* 0x000fe20007f7e0ff */
[----:B------:R-:W-:-:S04]  /*09c0*/  @P5 VIADD R14, R4, 0x1 ;  /* 0x00000001040e5836 */ /* 0x000fc80000000000 */
[----:B------:R-:W-:Y:S02]  /*09d0*/  @!P1 IMAD.MOV R14, RZ, RZ, R4 ;  /* 0x000000ffff0e9224 */ /* 0x000fe400078e0204 */
[----:B------:R-:W-:Y:S02]  /*09e0*/  IMAD.X R13, RZ, RZ, R13, P2 ;  /* 0x000000ffff0d7224 */ /* 0x000fe400010e060d */
[----:B------:R-:W-:Y:S02]  /*09f0*/  IMAD.X R11, RZ, RZ, R11, P3 ;  /* 0x000000ffff0b7224 */ /* 0x000fe400018e060b */
[----:B------:R-:W-:Y:S01]  /*0a00*/  @P5 IMAD.MOV.U32 R4, RZ, RZ, R14 ;  /* 0x000000ffff045224 */ /* 0x000fe200078e000e */
[----:B------:R-:W-:Y:S06]  /*0a10*/  @P0 BRA `(.L_x_8) ;  /* 0xfffffff800240947 */ /* 0x000fec000383ffff */
.L_x_7:
[----:B------:R-:W-:Y:S05]  /*0a20*/  BRA.U !UP0, `(.L_x_6) ;  /* 0x0000000908207547 */ /* 0x000fea000b800000 */
[----:B------:R-:W0:Y:S01]  /*0a30*/  LDC R10, c[0x0][0x380] ;  /* 0x0000e000ff0a7b82 */ /* 0x000e220000000800 */
[----:B------:R-:W-:Y:S01]  /*0a40*/  UISETP.GE.U32.AND UP0, UPT, UR8, 0x4, UPT ;  /* 0x000000040800788c */ /* 0x000fe2000bf06070 */
[----:B0-----:R-:W-:-:S04]  /*0a50*/  LOP3.LUT R11, R10, 0x3, RZ, 0xc0, !PT ;  /* 0x000000030a0b7812 */ /* 0x001fc800078ec0ff */
[----:B------:R-:W-:-:S04]  /*0a60*/  ISETP.NE.AND P2, PT, R11, RZ, PT ;  /* 0x000000ff0b00720c */ /* 0x000fc80003f45270 */
[----:B------:R-:W-:Y:S09]  /*0a70*/  BRA.U !UP0, `(.L_x_9) ;  /* 0x0000000508207547 */ /* 0x000ff2000b800000 */
[C---:B------:R-:W-:Y:S01]  /*0a80*/  ISETP.NE.AND P1, PT, R9.reuse, R0, PT ;  /* 0x000000000900720c */ /* 0x040fe20003f25270 */
[----:B------:R-:W-:-:S05]  /*0a90*/  VIADD R13, R9, 0x1 ;  /* 0x00000001090d7836 */ /* 0x000fca0000000000 */
[----:B------:R-:W-:-:S07]  /*0aa0*/  ISETP.NE.AND P5, PT, R13, R0, PT ;  /* 0x000000000d00720c */ /* 0x000fce0003fa5270 */
[----:B------:R-:W0:Y:S08]  /*0ab0*/  @P1 LDC.64 R16, c[0x0][0x388] ;  /* 0x0000e200ff101b82 */ /* 0x000e300000000a00 */
[----:B------:R-:W1:Y:S01]  /*0ac0*/  @P1 LDC.64 R14, c[0x0][0x390] ;  /* 0x0000e400ff0e1b82 */ /* 0x000e620000000a00 */
[----:B------:R-:W-:-:S07]  /*0ad0*/  VIADD R13, R9, 0x2 ;  /* 0x00000002090d7836 */ /* 0x000fce0000000000 */
[----:B------:R-:W2:Y:S01]  /*0ae0*/  @P5 LDC.64 R26, c[0x0][0x388] ;  /* 0x0000e200ff1a5b82 */ /* 0x000ea20000000a00 */
[----:B0-----:R-:W-:-:S07]  /*0af0*/  @P1 IMAD.WIDE.U32 R16, R9, 0x4, R16 ;  /* 0x0000000409101825 */ /* 0x001fce00078e0010 */
[----:B------:R-:W0:Y:S01]  /*0b00*/  @P5 LDC.64 R24, c[0x0][0x390] ;  /* 0x0000e400ff185b82 */ /* 0x000e220000000a00 */
[----:B------:R-:W3:Y:S01]  /*0b10*/  @P1 LDG.E R20, desc[UR10][R16.64] ;  /* 0x0000000a10141981 */ /* 0x000ee2000c1e1900 */
[----:B-1----:R-:W-:Y:S01]  /*0b20*/  @P1 IMAD.WIDE.U32 R14, R9, 0x4, R14 ;  /* 0x00000004090e1825 */ /* 0x002fe200078e000e */
[----:B------:R-:W-:-:S04]  /*0b30*/  ISETP.NE.AND P3, PT, R13, R0, PT ;  /* 0x000000000d00720c */ /* 0x000fc80003f65270 */
[----:B------:R1:W4:Y:S01]  /*0b40*/  @P1 LDG.E R23, desc[UR10][R14.64] ;  /* 0x0000000a0e171981 */ /* 0x000322000c1e1900 */
[----:B------:R-:W-:-:S05]  /*0b50*/  VIADD R13, R9, 0x3 ;  /* 0x00000003090d7836 */ /* 0x000fca0000000000 */
[----:B------:R-:W-:-:S03]  /*0b60*/  ISETP.NE.AND P4, PT, R13, R0, PT ;  /* 0x000000000d00720c */ /* 0x000fc60003f85270 */
[----:B------:R-:W5:Y:S01]  /*0b70*/  @P3 LDC.64 R18, c[0x0][0x388] ;  /* 0x0000e200ff123b82 */ /* 0x000f620000000a00 */
[----:B--2---:R-:W-:-:S04]  /*0b80*/  @P5 IMAD.WIDE.U32 R26, R9, 0x4, R26 ;  /* 0x00000004091a5825 */ /* 0x004fc800078e001a */
[C---:B0-----:R-:W-:Y:S01]  /*0b90*/  @P5 IMAD.WIDE.U32 R24, R9.reuse, 0x4, R24 ;  /* 0x0000000409185825 */ /* 0x041fe200078e0018 */
[----:B------:R-:W2:Y:S02]  /*0ba0*/  @P5 LDG.E R21, desc[UR10][R26.64+0x4] ;  /* 0x0000040a1a155981 */ /* 0x000ea4000c1e1900 */
[----:B------:R-:W0:Y:S02]  /*0bb0*/  @P3 LDC.64 R12, c[0x0][0x390] ;  /* 0x0000e400ff0c3b82 */ /* 0x000e240000000a00 */
[----:B------:R-:W2:Y:S06]  /*0bc0*/  @P5 LDG.E R22, desc[UR10][R24.64+0x4] ;  /* 0x0000040a18165981 */ /* 0x000eac000c1e1900 */
[----:B-1----:R-:W1:Y:S08]  /*0bd0*/  @P4 LDC.64 R14, c[0x0][0x388] ;  /* 0x0000e200ff0e4b82 */ /* 0x002e700000000a00 */
[----:B------:R-:W1:Y:S01]  /*0be0*/  @P4 LDC.64 R16, c[0x0][0x390] ;  /* 0x0000e400ff104b82 */ /* 0x000e620000000a00 */
[----:B-----5:R-:W-:-:S06]  /*0bf0*/  @P3 IMAD.WIDE.U32 R18, R9, 0x4, R18 ;  /* 0x0000000409123825 */ /* 0x020fcc00078e0012 */
[----:B------:R-:W5:Y:S01]  /*0c00*/  @P3 LDG.E R18, desc[UR10][R18.64+0x8] ;  /* 0x0000080a12123981 */ /* 0x000f62000c1e1900 */
[----:B0-----:R-:W-:-:S06]  /*0c10*/  @P3 IMAD.WIDE.U32 R12, R9, 0x4, R12 ;  /* 0x00000004090c3825 */ /* 0x001fcc00078e000c */
[----:B------:R0:W5:Y:S01]  /*0c20*/  @P3 LDG.E R13, desc[UR10][R12.64+0x8] ;  /* 0x0000080a0c0d3981 */ /* 0x000162000c1e1900 */
[----:B-1----:R-:W-:-:S06]  /*0c30*/  @P4 IMAD.WIDE.U32 R14, R9, 0x4, R14 ;  /* 0x00000004090e4825 */ /* 0x002fcc00078e000e */
[----:B------:R-:W5:Y:S01]  /*0c40*/  @P4 LDG.E R14, desc[UR10][R14.64+0xc] ;  /* 0x00000c0a0e0e4981 */ /* 0x000f62000c1e1900 */
[----:B------:R-:W-:-:S06]  /*0c50*/  @P4 IMAD.WIDE.U32 R16, R9, 0x4, R16 ;  /* 0x0000000409104825 */ /* 0x000fcc00078e0010 */
[----:B------:R-:W5:Y:S01]  /*0c60*/  @P4 LDG.E R16, desc[UR10][R16.64+0xc] ;  /* 0x00000c0a10104981 */ /* 0x000f62000c1e1900 */
[----:B0-----:R-:W-:Y:S02]  /*0c70*/  @P1 VIADD R12, R4, 0x1 ;  /* 0x00000001040c1836 */ /* 0x001fe40000000000 */
[----:B------:R-:W-:Y:S01]  /*0c80*/  VIADD R9, R9, 0x4 ;  /* 0x0000000409097836 */ /* 0x000fe20000000000 */
[----:B---3--:R-:W-:-:S04]  /*0c90*/  @P1 ISETP.GE.AND P6, PT, R20, R6, PT ;  /* 0x000000061400120c */ /* 0x008fc80003fc6270 */
[----:B------:R-:W-:Y:S02]  /*0ca0*/  @P1 ISETP.LE.AND P6, PT, R20, R5, P6 ;  /* 0x000000051400120c */ /* 0x000fe400037c3270 */
[----:B----4-:R-:W-:-:S04]  /*0cb0*/  @P1 ISETP.GE.AND P0, PT, R23, R8, PT ;  /* 0x000000081700120c */ /* 0x010fc80003f06270 */
[----:B------:R-:W-:-:S04]  /*0cc0*/  @P1 ISETP.LE.AND P0, PT, R23, R7, P0 ;  /* 0x000000071700120c */ /* 0x000fc80000703270 */
[----:B------:R-:W-:Y:S02]  /*0cd0*/  @P1 PLOP3.LUT P6, PT, P6, P0, PT, 0x80, 0x8 ;  /* 0x000000000008181c */ /* 0x000fe400037c1070 */
[----:B------:R-:W-:Y:S02]  /*0ce0*/  PLOP3.LUT P0, PT, PT, PT, PT, 0x80, 0x8 ;  /* 0x000000000008781c */ /* 0x000fe40003f0f070 */
[----:B------:R-:W-:Y:S02]  /*0cf0*/  @P1 PLOP3.LUT P0, PT, P6, PT, PT, 0x80, 0x8 ;  /* 0x000000000008181c */ /* 0x000fe4000370f070 */
[----:B--2---:R-:W-:-:S04]  /*0d00*/  @P5 ISETP.GE.AND P6, PT, R21, R6, PT ;  /* 0x000000061500520c */ /* 0x004fc80003fc6270 */
[----:B------:R-:W-:-:S07]  /*0d10*/  @P5 ISETP.LE.AND P6, PT, R21, R5, P6 ;  /* 0x000000051500520c */ /* 0x000fce00037c3270 */
[----:B------:R-:W-:Y:S01]  /*0d20*/  @!P0 IMAD.MOV R12, RZ, RZ, R4 ;  /* 0x000000ffff0c8224 */ /* 0x000fe200078e0204 */
[----:B------:R-:W-:-:S04]  /*0d30*/  @P5 ISETP.GE.AND P0, PT, R22, R8, PT ;  /* 0x000000081600520c */ /* 0x000fc80003f06270 */
[----:B------:R-:W-:-:S04]  /*0d40*/  @P5 ISETP.LE.AND P0, PT, R22, R7, P0 ;  /* 0x000000071600520c */ /* 0x000fc80000703270 */
[----:B------:R-:W-:Y:S02]  /*0d50*/  @P5 PLOP3.LUT P6, PT, P6, P0, PT, 0x80, 0x8 ;  /* 0x000000000008581c */ /* 0x000fe400037c1070 */
[----:B------:R-:W-:Y:S02]  /*0d60*/  PLOP3.LUT P0, PT, PT, PT, PT, 0x80, 0x8 ;  /* 0x000000000008781c */ /* 0x000fe40003f0f070 */
[----:B------:R-:W-:Y:S01]  /*0d70*/  @P5 PLOP3.LUT P0, PT, P6, PT, PT, 0x80, 0x8 ;  /* 0x000000000008581c */ /* 0x000fe2000370f070 */
[----:B------:R-:W-:Y:S01]  /*0d80*/  @P1 IMAD.MOV.U32 R4, RZ, RZ, R12 ;  /* 0x000000ffff041224 */ /* 0x000fe200078e000c */
[----:B-----5:R-:W-:-:S03]  /*0d90*/  @P3 ISETP.GE.AND P6, PT, R18, R6, PT ;  /* 0x000000061200320c */ /* 0x020fc60003fc6270 */
[----:B------:R-:W-:Y:S01]  /*0da0*/  @P5 VIADD R12, R4, 0x1 ;  /* 0x00000001040c5836 */ /* 0x000fe20000000000 */
[----:B------:R-:W-:Y:S02]  /*0db0*/  @P3 ISETP.GE.AND P1, PT, R13, R8, PT ;  /* 0x000000080d00320c */ /* 0x000fe40003f26270 */
[----:B------:R-:W-:-:S05]  /*0dc0*/  @P3 ISETP.LE.AND P6, PT, R18, R5, P6 ;  /* 0x000000051200320c */ /* 0x000fca00037c3270 */
[----:B------:R-:W-:Y:S01]  /*0dd0*/  @!P0 IMAD.MOV R12, RZ, RZ, R4 ;  /* 0x000000ffff0c8224 */ /* 0x000fe200078e0204 */
[----:B------:R-:W-:-:S03]  /*0de0*/  @P3 ISETP.LE.AND P1, PT, R13, R7, P1 ;  /* 0x000000070d00320c */ /* 0x000fc60000f23270 */
[----:B------:R-:W-:Y:S01]  /*0df0*/  @P5 IMAD.MOV.U32 R4, RZ, RZ, R12 ;  /* 0x000000ffff045224 */ /* 0x000fe200078e000c */
[----:B------:R-:W-:Y:S02]  /*0e00*/  @P3 PLOP3.LUT P6, PT, P6, P1, PT, 0x80, 0x8 ;  /* 0x000000000008381c */ /* 0x000fe400037c3070 */
[----:B------:R-:W-:Y:S02]  /*0e10*/  @P4 ISETP.GE.AND P5, PT, R14, R6, PT ;  /* 0x000000060e00420c */ /* 0x000fe40003fa6270 */
[----:B------:R-:W-:Y:S02]  /*0e20*/  PLOP3.LUT P0, PT, PT, PT, PT, 0x80, 0x8 ;  /* 0x000000000008781c */ /* 0x000fe40003f0f070 */
[----:B------:R-:W-:Y:S02]  /*0e30*/  @P4 ISETP.GE.AND P1, PT, R16, R8, PT ;  /* 0x000000081000420c */ /* 0x000fe40003f26270 */
[----:B------:R-:W-:Y:S02]  /*0e40*/  @P3 PLOP3.LUT P0, PT, P6, PT, PT, 0x80, 0x8 ;  /* 0x000000000008381c */ /* 0x000fe4000370f070 */
[----:B------:R-:W-:-:S02]  /*0e50*/  @P4 ISETP.LE.AND P5, PT, R14, R5, P5 ;  /* 0x000000050e00420c */ /* 0x000fc40002fa3270 */
[----:B------:R-:W-:-:S04]  /*0e60*/  @P4 ISETP.LE.AND P1, PT, R16, R7, P1 ;  /* 0x000000071000420c */ /* 0x000fc80000f23270 */
[----:B------:R-:W-:Y:S02]  /*0e70*/  @P4 PLOP3.LUT P5, PT, P5, P1, PT, 0x80, 0x8 ;  /* 0x000000000008481c */ /* 0x000fe40002fa3070 */
[----:B------:R-:W-:Y:S02]  /*0e80*/  PLOP3.LUT P1, PT, PT, PT, PT, 0x80, 0x8 ;  /* 0x000000000008781c */ /* 0x000fe40003f2f070 */
[----:B------:R-:W-:Y:S01]  /*0e90*/  @P4 PLOP3.LUT P1, PT, P5, PT, PT, 0x80, 0x8 ;  /* 0x000000000008481c */ /* 0x000fe20002f2f070 */
[----:B------:R-:W-:Y:S02]  /*0ea0*/  @P3 VIADD R12, R4, 0x1 ;  /* 0x00000001040c3836 */ /* 0x000fe40000000000 */
[----:B------:R-:W-:-:S04]  /*0eb0*/  @!P0 IMAD.MOV R12, RZ, RZ, R4 ;  /* 0x000000ffff0c8224 */ /* 0x000fc800078e0204 */
[----:B------:R-:W-:-:S04]  /*0ec0*/  @P3 IMAD.MOV.U32 R4, RZ, RZ, R12 ;  /* 0x000000ffff043224 */ /* 0x000fc800078e000c */
[----:B------:R-:W-:Y:S02]  /*0ed0*/  @P4 VIADD R12, R4, 0x1 ;  /* 0x00000001040c4836 */ /* 0x000fe40000000000 */
[----:B------:R-:W-:-:S04]  /*0ee0*/  @!P1 IMAD.MOV R12, RZ, RZ, R4 ;  /* 0x000000ffff0c9224 */ /* 0x000fc800078e0204 */
[----:B------:R-:W-:-:S07]  /*0ef0*/  @P4 IMAD.MOV.U32 R4, RZ, RZ, R12 ;  /* 0x000000ffff044224 */ /* 0x000fce00078e000c */
.L_x_9:
[----:B------:R-:W-:Y:S05]  /*0f00*/  @!P2 BRA `(.L_x_6) ;  /* 0x0000000000e8a947 */ /* 0x000fea0003800000 */
[----:B------:R-:W-:Y:S02]  /*0f10*/  ISETP.NE.AND P0, PT, R11, 0x1, PT ;  /* 0x000000010b00780c */ /* 0x000fe40003f05270 */
[----:B------:R-:W-:-:S11]  /*0f20*/  LOP3.LUT R18, R10, 0x1, RZ, 0xc0, !PT ;  /* 0x000000010a127812 */ /* 0x000fd600078ec0ff */
[----:B------:R-:W-:Y:S05]  /*0f30*/  @!P0 BRA `(.L_x_10) ;  /* 0x0000000000908947 */ /* 0x000fea0003800000 */
[C---:B------:R-:W-:Y:S01]  /*0f40*/  ISETP.NE.AND P3, PT, R9.reuse, R0, PT ;  /* 0x000000000900720c */ /* 0x040fe20003f65270 */
[----:B------:R-:W-:-:S05]  /*0f50*/  VIADD R11, R9, 0x1 ;  /* 0x00000001090b7836 */ /* 0x000fca0000000000 */
[----:B------:R-:W-:-:S07]  /*0f60*/  ISETP.NE.AND P2, PT, R11, R0, PT ;  /* 0x000000000b00720c */ /* 0x000fce0003f45270 */
[----:B------:R-:W0:Y:S08]  /*0f70*/  @P3 LDC.64 R14, c[0x0][0x388] ;  /* 0x0000e200ff0e3b82 */ /* 0x000e300000000a00 */
[----:B------:R-:W1:Y:S08]  /*0f80*/  @P3 LDC.64 R16, c[0x0][0x390] ;  /* 0x0000e400ff103b82 */ /* 0x000e700000000a00 */
[----:B------:R-:W2:Y:S08]  /*0f90*/  @P2 LDC.64 R12, c[0x0][0x388] ;  /* 0x0000e200ff0c2b82 */ /* 0x000eb00000000a00 */
[----:B------:R-:W3:Y:S01]  /*0fa0*/  @P2 LDC.64 R10, c[0x0][0x390] ;  /* 0x0000e400ff0a2b82 */ /* 0x000ee20000000a00 */
[----:B0-----:R-:W-:-:S06]  /*0fb0*/  @P3 IMAD.WIDE.U32 R14, R9, 0x4, R14 ;  /* 0x00000004090e3825 */ /* 0x001fcc00078e000e */
[----:B------:R-:W4:Y:S01]  /*0fc0*/  @P3 LDG.E R14, desc[UR10][R14.64] ;  /* 0x0000000a0e0e3981 */ /* 0x000f22000c1e1900 */
[----:B-1----:R-:W-:-:S06]  /*0fd0*/  @P3 IMAD.WIDE.U32 R16, R9, 0x4, R16 ;  /* 0x0000000409103825 */ /* 0x002fcc00078e0010 */
[----:B------:R-:W5:Y:S01]  /*0fe0*/  @P3 LDG.E R16, desc[UR10][R16.64] ;  /* 0x0000000a10103981 */ /* 0x000f62000c1e1900 */
[----:B--2---:R-:W-:-:S06]  /*0ff0*/  @P2 IMAD.WIDE.U32 R12, R9, 0x4, R12 ;  /* 0x00000004090c2825 */ /* 0x004fcc00078e000c */
[----:B------:R-:W2:Y:S01]  /*1000*/  @P2 LDG.E R12, desc[UR10][R12.64+0x4] ;  /* 0x0000040a0c0c2981 */ /* 0x000ea2000c1e1900 */
[----:B---3--:R-:W-:-:S06]  /*1010*/  @P2 IMAD.WIDE.U32 R10, R9, 0x4, R10 ;  /* 0x00000004090a2825 */ /* 0x008fcc00078e000a */
[----:B------:R-:W3:Y:S01]  /*1020*/  @P2 LDG.E R10, desc[UR10][R10.64+0x4] ;  /* 0x0000040a0a0a2981 */ /* 0x000ee2000c1e1900 */
[----:B------:R-:W-:Y:S01]  /*1030*/  VIADD R9, R9, 0x2 ;  /* 0x0000000209097836 */ /* 0x000fe20000000000 */
[----:B----4-:R-:W-:Y:S02]  /*1040*/  @P3 ISETP.GE.AND P0, PT, R14, R6, PT ;  /* 0x000000060e00320c */ /* 0x010fe40003f06270 */
[----:B-----5:R-:W-:Y:S02]  /*1050*/  @P3 ISETP.GE.AND P1, PT, R16, R8, PT ;  /* 0x000000081000320c */ /* 0x020fe40003f26270 */
[----:B------:R-:W-:Y:S02]  /*1060*/  @P3 ISETP.LE.AND P0, PT, R14, R5, P0 ;  /* 0x000000050e00320c */ /* 0x000fe40000703270 */
[----:B------:R-:W-:-:S04]  /*1070*/  @P3 ISETP.LE.AND P1, PT, R16, R7, P1 ;  /* 0x000000071000320c */ /* 0x000fc80000f23270 */
[----:B------:R-:W-:Y:S02]  /*1080*/  @P3 PLOP3.LUT P1, PT, P0, P1, PT, 0x80, 0x8 ;  /* 0x000000000008381c */ /* 0x000fe40000723070 */
[----:B--2---:R-:W-:Y:S02]  /*1090*/  @P2 ISETP.GE.AND P4, PT, R12, R6, PT ;  /* 0x000000060c00220c */ /* 0x004fe40003f86270 */
[----:B------:R-:W-:Y:S02]  /*10a0*/  PLOP3.LUT P0, PT, PT, PT, PT, 0x80, 0x8 ;  /* 0x000000000008781c */ /* 0x000fe40003f0f070 */
[----:B---3--:R-:W-:Y:S02]  /*10b0*/  @P2 ISETP.GE.AND P5, PT, R10, R8, PT ;  /* 0x000000080a00220c */ /* 0x008fe40003fa6270 */
        /* <DEDUP_REMOVED lines=12> */
.L_x_10:
[----:B------:R-:W-:Y:S01]  /*1180*/  ISETP.NE.AND P0, PT, R9, R0, PT ;  /* 0x000000000900720c */ /* 0x000fe20003f05270 */
[----:B------:R-:W-:Y:S03]  /*1190*/  BSSY.RECONVERGENT B0, `(.L_x_6) ;  /* 0x0000011000007945 */ /* 0x000fe60003800200 */
[----:B------:R-:W-:-:S13]  /*11a0*/  ISETP.NE.U32.OR P0, PT, R18, 0x1, !P0 ;  /* 0x000000011200780c */ /* 0x000fda0004705470 */
[----:B------:R-:W-:Y:S05]  /*11b0*/  @P0 BRA `(.L_x_11) ;  /* 0x0000000000380947 */ /* 0x000fea0003800000 */
        /* <DEDUP_REMOVED lines=14> */
.L_x_11:
[----:B------:R-:W-:Y:S05]  /*12a0*/  BSYNC.RECONVERGENT B0 ;  /* 0x0000000000007941 */ /* 0x000fea0003800200 */
.L_x_6:
[----:B------:R-:W0:Y:S01]  /*12b0*/  LDC.64 R6, c[0x0][0x3a8] ;  /* 0x0000ea00ff067b82 */ /* 0x000e220000000a00 */
[----:B------:R-:W-:-:S04]  /*12c0*/  LOP3.LUT R5, R4, 0xfffffffe, RZ, 0xc0, !PT ;  /* 0xfffffffe04057812 */ /* 0x000fc800078ec0ff */
        /* <DEDUP_REMOVED lines=11> */
.L_x_12:
        /* <DEDUP_REMOVED lines=16> */
.L_x_14:


//--------------------- .nv.shared.reserved.0     --------------------------
	.section	.nv.shared.reserved.0,"aw",@nobits
	.weak		__nv_reservedSMEM_offset_0_alias
	.size		__nv_reservedSMEM_offset_0_alias, 0, 64
	.other		__nv_reservedSMEM_offset_0_alias,@"STO_CUDA_RESERVED_SHARED STV_DEFAULT"
__nv_reservedSMEM_offset_0_alias:
	.zero		0
	.zero		64


//--------------------- .nv.constant0.check_false_cell --------------------------
	.section	.nv.constant0.check_false_cell,"a",@progbits
	.sectionflags	@""
	.align	4
.nv.constant0.check_false_cell:
	.zero		968


//--------------------- .nv.constant0.check_true_cell --------------------------
	.section	.nv.constant0.check_true_cell,"a",@progbits
	.sectionflags	@""
	.align	4
.nv.constant0.check_true_cell:
	.zero		944


//--------------------- SYMBOLS --------------------------

	.type		.nv.reservedSmem.offset0,@object
	.size		.nv.reservedSmem.offset0,0x4
